//
// Generated by NVIDIA NVVM Compiler
//
// Compiler Build ID: CL-36424714
// Cuda compilation tools, release 13.0, V13.0.88
// Based on NVVM 20.0.0
//

.version 9.0
.target sm_100
.address_size 64

	// .globl	_Z13kmeans_kernelP6VectorS0_S0_PiiiiS1_
.extern .func  (.param .b32 func_retval0) vprintf
(
	.param .b64 vprintf_param_0,
	.param .b64 vprintf_param_1
)
;
.func  (.param .b64 func_retval0) __internal_accurate_pow
(
	.param .b64 __internal_accurate_pow_param_0
)
;
.global .align 4 .u32 itr;
.global .align 1 .b8 $str[37] = {67, 111, 110, 118, 101, 114, 103, 101, 100, 32, 105, 110, 32, 37, 100, 32, 105, 116, 101, 114, 97, 116, 105, 111, 110, 115, 32, 40, 109, 97, 120, 61, 37, 100, 41, 10};
.global .align 1 .b8 $str$1[31] = {67, 108, 117, 115, 116, 101, 114, 32, 37, 100, 32, 99, 101, 110, 116, 101, 114, 58, 32, 120, 61, 37, 102, 44, 32, 121, 61, 37, 102, 10};

.visible .entry _Z13kmeans_kernelP6VectorS0_S0_PiiiiS1_(
	.param .u64 .ptr .align 1 _Z13kmeans_kernelP6VectorS0_S0_PiiiiS1__param_0,
	.param .u64 .ptr .align 1 _Z13kmeans_kernelP6VectorS0_S0_PiiiiS1__param_1,
	.param .u64 .ptr .align 1 _Z13kmeans_kernelP6VectorS0_S0_PiiiiS1__param_2,
	.param .u64 .ptr .align 1 _Z13kmeans_kernelP6VectorS0_S0_PiiiiS1__param_3,
	.param .u32 _Z13kmeans_kernelP6VectorS0_S0_PiiiiS1__param_4,
	.param .u32 _Z13kmeans_kernelP6VectorS0_S0_PiiiiS1__param_5,
	.param .u32 _Z13kmeans_kernelP6VectorS0_S0_PiiiiS1__param_6,
	.param .u64 .ptr .align 1 _Z13kmeans_kernelP6VectorS0_S0_PiiiiS1__param_7
)
{
	.local .align 8 .b8 	__local_depot0[24];
	.reg .b64 	%SP;
	.reg .b64 	%SPL;
	.reg .pred 	%p<162>;
	.reg .b32 	%r<378>;
	.reg .b64 	%rd<120>;
	.reg .b64 	%fd<499>;

	mov.u64 	%SPL, __local_depot0;
	cvta.local.u64 	%SP, %SPL;
	ld.param.u64 	%rd33, [_Z13kmeans_kernelP6VectorS0_S0_PiiiiS1__param_0];
	ld.param.u64 	%rd34, [_Z13kmeans_kernelP6VectorS0_S0_PiiiiS1__param_1];
	ld.param.u64 	%rd35, [_Z13kmeans_kernelP6VectorS0_S0_PiiiiS1__param_2];
	ld.param.u64 	%rd36, [_Z13kmeans_kernelP6VectorS0_S0_PiiiiS1__param_3];
	ld.param.u32 	%r112, [_Z13kmeans_kernelP6VectorS0_S0_PiiiiS1__param_4];
	ld.param.u32 	%r113, [_Z13kmeans_kernelP6VectorS0_S0_PiiiiS1__param_5];
	ld.param.u32 	%r114, [_Z13kmeans_kernelP6VectorS0_S0_PiiiiS1__param_6];
	cvta.to.global.u64 	%rd1, %rd33;
	cvta.to.global.u64 	%rd2, %rd36;
	cvta.to.global.u64 	%rd3, %rd34;
	cvta.to.global.u64 	%rd4, %rd35;
	add.u64 	%rd5, %SPL, 0;
	setp.lt.s32 	%p2, %r112, 1;
	@%p2 bra 	$L__BB0_12;
	and.b32  	%r1, %r112, 7;
	setp.lt.u32 	%p3, %r112, 8;
	mov.b32 	%r340, 0;
	@%p3 bra 	$L__BB0_4;
	and.b32  	%r340, %r112, 2147483640;
	mov.b32 	%r350, 0;
$L__BB0_3:
	.pragma "nounroll";
	mul.wide.u32 	%rd38, %r350, 16;
	add.s64 	%rd39, %rd4, %rd38;
	mov.b64 	%rd40, 0;
	st.global.u64 	[%rd39], %rd40;
	st.global.u64 	[%rd39+8], %rd40;
	mul.wide.u32 	%rd41, %r350, 4;
	add.s64 	%rd42, %rd2, %rd41;
	mov.b32 	%r117, 0;
	st.global.u32 	[%rd42], %r117;
	st.global.u64 	[%rd39+16], %rd40;
	st.global.u64 	[%rd39+24], %rd40;
	st.global.u32 	[%rd42+4], %r117;
	st.global.u64 	[%rd39+32], %rd40;
	st.global.u64 	[%rd39+40], %rd40;
	st.global.u32 	[%rd42+8], %r117;
	st.global.u64 	[%rd39+48], %rd40;
	st.global.u64 	[%rd39+56], %rd40;
	st.global.u32 	[%rd42+12], %r117;
	st.global.u64 	[%rd39+64], %rd40;
	st.global.u64 	[%rd39+72], %rd40;
	st.global.u32 	[%rd42+16], %r117;
	st.global.u64 	[%rd39+80], %rd40;
	st.global.u64 	[%rd39+88], %rd40;
	st.global.u32 	[%rd42+20], %r117;
	st.global.u64 	[%rd39+96], %rd40;
	st.global.u64 	[%rd39+104], %rd40;
	st.global.u32 	[%rd42+24], %r117;
	st.global.u64 	[%rd39+112], %rd40;
	st.global.u64 	[%rd39+120], %rd40;
	st.global.u32 	[%rd42+28], %r117;
	add.s32 	%r350, %r350, 8;
	setp.eq.s32 	%p4, %r350, %r340;
	@%p4 bra 	$L__BB0_4;
	bra.uni 	$L__BB0_3;
$L__BB0_4:
	setp.eq.s32 	%p5, %r1, 0;
	@%p5 bra 	$L__BB0_12;
	and.b32  	%r4, %r112, 3;
	setp.lt.u32 	%p6, %r1, 4;
	@%p6 bra 	$L__BB0_7;
	mul.wide.u32 	%rd43, %r340, 16;
	add.s64 	%rd44, %rd4, %rd43;
	mov.b64 	%rd45, 0;
	st.global.u64 	[%rd44], %rd45;
	st.global.u64 	[%rd44+8], %rd45;
	mul.wide.u32 	%rd46, %r340, 4;
	add.s64 	%rd47, %rd2, %rd46;
	mov.b32 	%r118, 0;
	st.global.u32 	[%rd47], %r118;
	st.global.u64 	[%rd44+16], %rd45;
	st.global.u64 	[%rd44+24], %rd45;
	st.global.u32 	[%rd47+4], %r118;
	st.global.u64 	[%rd44+32], %rd45;
	st.global.u64 	[%rd44+40], %rd45;
	st.global.u32 	[%rd47+8], %r118;
	st.global.u64 	[%rd44+48], %rd45;
	st.global.u64 	[%rd44+56], %rd45;
	st.global.u32 	[%rd47+12], %r118;
	add.s32 	%r340, %r340, 4;
$L__BB0_7:
	setp.eq.s32 	%p7, %r4, 0;
	@%p7 bra 	$L__BB0_12;
	setp.eq.s32 	%p8, %r4, 1;
	@%p8 bra 	$L__BB0_10;
	mul.wide.u32 	%rd48, %r340, 16;
	add.s64 	%rd49, %rd4, %rd48;
	mov.b64 	%rd50, 0;
	st.global.u64 	[%rd49], %rd50;
	st.global.u64 	[%rd49+8], %rd50;
	mul.wide.u32 	%rd51, %r340, 4;
	add.s64 	%rd52, %rd2, %rd51;
	mov.b32 	%r119, 0;
	st.global.u32 	[%rd52], %r119;
	st.global.u64 	[%rd49+16], %rd50;
	st.global.u64 	[%rd49+24], %rd50;
	st.global.u32 	[%rd52+4], %r119;
	add.s32 	%r340, %r340, 2;
$L__BB0_10:
	and.b32  	%r120, %r112, 1;
	setp.eq.b32 	%p9, %r120, 1;
	not.pred 	%p10, %p9;
	@%p10 bra 	$L__BB0_12;
	mul.wide.u32 	%rd53, %r340, 16;
	add.s64 	%rd54, %rd4, %rd53;
	mov.b64 	%rd55, 0;
	st.global.u64 	[%rd54], %rd55;
	st.global.u64 	[%rd54+8], %rd55;
	mul.wide.u32 	%rd56, %r340, 4;
	add.s64 	%rd57, %rd2, %rd56;
	mov.b32 	%r121, 0;
	st.global.u32 	[%rd57], %r121;
$L__BB0_12:
	setp.lt.s32 	%p11, %r113, 1;
	@%p11 bra 	$L__BB0_62;
	setp.lt.s32 	%p12, %r112, 1;
	mov.f64 	%fd50, 0d4000000000000000;
	{
	.reg .b32 %temp; 
	mov.b64 	{%temp, %r9}, %fd50;
	}
	and.b32  	%r10, %r9, 2146435072;
	setp.eq.s32 	%p13, %r10, 1062207488;
	setp.lt.s32 	%p14, %r9, 0;
	selp.b32 	%r11, 0, 2146435072, %p14;
	and.b32  	%r122, %r9, 2147483647;
	setp.ne.s32 	%p15, %r122, 1071644672;
	and.pred  	%p1, %p13, %p15;
	or.b32  	%r12, %r11, -2147483648;
	@%p12 bra 	$L__BB0_51;
	and.b32  	%r13, %r112, 1;
	and.b32  	%r14, %r112, 2147483646;
	mov.b32 	%r343, 0;
	add.s64 	%rd7, %rd3, 16;
$L__BB0_15:
	setp.eq.s32 	%p24, %r112, 1;
	mul.wide.u32 	%rd66, %r343, 16;
	add.s64 	%rd6, %rd1, %rd66;
	ld.global.f64 	%fd1, [%rd6];
	ld.global.f64 	%fd2, [%rd6+8];
	mov.f64 	%fd496, 0d7FEFFFFFFFFFFFFF;
	mov.b32 	%r347, 0;
	mov.u32 	%r346, %r347;
	@%p24 bra 	$L__BB0_38;
	mov.f64 	%fd496, 0d7FEFFFFFFFFFFFFF;
	mov.b32 	%r344, 0;
	mov.u64 	%rd113, %rd7;
	mov.u32 	%r346, %r344;
$L__BB0_17:
	setp.lt.s32 	%p25, %r9, 0;
	setp.eq.s32 	%p26, %r10, 1062207488;
	ld.global.f64 	%fd143, [%rd113+-16];
	ld.global.f64 	%fd4, [%rd113+-8];
	sub.f64 	%fd5, %fd143, %fd1;
	{
	.reg .b32 %temp; 
	mov.b64 	{%temp, %r18}, %fd5;
	}
	abs.f64 	%fd6, %fd5;
	{ // callseq 0, 0
	.param .b64 param0;
	st.param.f64 	[param0], %fd6;
	.param .b64 retval0;
	call.uni (retval0), 
	__internal_accurate_pow, 
	(
	param0
	);
	ld.param.f64 	%fd144, [retval0];
	} // callseq 0
	setp.lt.s32 	%p28, %r18, 0;
	neg.f64 	%fd146, %fd144;
	selp.f64 	%fd147, %fd146, %fd144, %p26;
	selp.f64 	%fd148, %fd147, %fd144, %p28;
	setp.eq.f64 	%p29, %fd5, 0d0000000000000000;
	selp.b32 	%r160, %r18, 0, %p26;
	or.b32  	%r161, %r160, 2146435072;
	selp.b32 	%r162, %r161, %r160, %p25;
	mov.b32 	%r163, 0;
	mov.b64 	%fd149, {%r163, %r162};
	selp.f64 	%fd492, %fd149, %fd148, %p29;
	add.f64 	%fd150, %fd5, 0d4000000000000000;
	{
	.reg .b32 %temp; 
	mov.b64 	{%temp, %r164}, %fd150;
	}
	and.b32  	%r165, %r164, 2146435072;
	setp.ne.s32 	%p30, %r165, 2146435072;
	@%p30 bra 	$L__BB0_22;
	setp.nan.f64 	%p31, %fd5, %fd5;
	@%p31 bra 	$L__BB0_21;
	setp.neu.f64 	%p32, %fd6, 0d7FF0000000000000;
	@%p32 bra 	$L__BB0_22;
	selp.b32 	%r166, %r12, %r11, %p1;
	selp.b32 	%r167, %r166, %r11, %p28;
	mov.b32 	%r168, 0;
	mov.b64 	%fd492, {%r168, %r167};
	bra.uni 	$L__BB0_22;
$L__BB0_21:
	mov.f64 	%fd151, 0d4000000000000000;
	add.rn.f64 	%fd492, %fd5, %fd151;
$L__BB0_22:
	setp.eq.f64 	%p37, %fd5, 0d3FF0000000000000;
	selp.f64 	%fd11, 0d3FF0000000000000, %fd492, %p37;
	sub.f64 	%fd12, %fd4, %fd2;
	{
	.reg .b32 %temp; 
	mov.b64 	{%temp, %r19}, %fd12;
	}
	abs.f64 	%fd13, %fd12;
	{ // callseq 1, 0
	.param .b64 param0;
	st.param.f64 	[param0], %fd13;
	.param .b64 retval0;
	call.uni (retval0), 
	__internal_accurate_pow, 
	(
	param0
	);
	ld.param.f64 	%fd152, [retval0];
	} // callseq 1
	setp.lt.s32 	%p38, %r19, 0;
	neg.f64 	%fd154, %fd152;
	selp.f64 	%fd155, %fd154, %fd152, %p26;
	selp.f64 	%fd156, %fd155, %fd152, %p38;
	setp.eq.f64 	%p39, %fd12, 0d0000000000000000;
	selp.b32 	%r169, %r19, 0, %p26;
	or.b32  	%r170, %r169, 2146435072;
	selp.b32 	%r171, %r170, %r169, %p25;
	mov.b32 	%r172, 0;
	mov.b64 	%fd157, {%r172, %r171};
	selp.f64 	%fd493, %fd157, %fd156, %p39;
	add.f64 	%fd158, %fd12, 0d4000000000000000;
	{
	.reg .b32 %temp; 
	mov.b64 	{%temp, %r173}, %fd158;
	}
	and.b32  	%r174, %r173, 2146435072;
	setp.ne.s32 	%p40, %r174, 2146435072;
	@%p40 bra 	$L__BB0_27;
	setp.nan.f64 	%p41, %fd12, %fd12;
	@%p41 bra 	$L__BB0_26;
	setp.neu.f64 	%p42, %fd13, 0d7FF0000000000000;
	@%p42 bra 	$L__BB0_27;
	selp.b32 	%r175, %r12, %r11, %p1;
	selp.b32 	%r176, %r175, %r11, %p38;
	mov.b32 	%r177, 0;
	mov.b64 	%fd493, {%r177, %r176};
	bra.uni 	$L__BB0_27;
$L__BB0_26:
	mov.f64 	%fd159, 0d4000000000000000;
	add.rn.f64 	%fd493, %fd12, %fd159;
$L__BB0_27:
	setp.eq.f64 	%p47, %fd12, 0d3FF0000000000000;
	selp.f64 	%fd160, 0d3FF0000000000000, %fd493, %p47;
	add.f64 	%fd161, %fd11, %fd160;
	sqrt.rn.f64 	%fd162, %fd161;
	setp.lt.f64 	%p48, %fd162, %fd496;
	selp.f64 	%fd18, %fd162, %fd496, %p48;
	selp.b32 	%r20, %r344, %r346, %p48;
	ld.global.f64 	%fd163, [%rd113];
	ld.global.f64 	%fd19, [%rd113+8];
	sub.f64 	%fd20, %fd163, %fd1;
	{
	.reg .b32 %temp; 
	mov.b64 	{%temp, %r21}, %fd20;
	}
	abs.f64 	%fd21, %fd20;
	{ // callseq 2, 0
	.param .b64 param0;
	st.param.f64 	[param0], %fd21;
	.param .b64 retval0;
	call.uni (retval0), 
	__internal_accurate_pow, 
	(
	param0
	);
	ld.param.f64 	%fd164, [retval0];
	} // callseq 2
	setp.lt.s32 	%p49, %r21, 0;
	neg.f64 	%fd166, %fd164;
	selp.f64 	%fd167, %fd166, %fd164, %p26;
	selp.f64 	%fd168, %fd167, %fd164, %p49;
	setp.eq.f64 	%p50, %fd20, 0d0000000000000000;
	selp.b32 	%r178, %r21, 0, %p26;
	or.b32  	%r179, %r178, 2146435072;
	selp.b32 	%r180, %r179, %r178, %p25;
	mov.b32 	%r181, 0;
	mov.b64 	%fd169, {%r181, %r180};
	selp.f64 	%fd494, %fd169, %fd168, %p50;
	add.f64 	%fd170, %fd20, 0d4000000000000000;
	{
	.reg .b32 %temp; 
	mov.b64 	{%temp, %r182}, %fd170;
	}
	and.b32  	%r183, %r182, 2146435072;
	setp.ne.s32 	%p51, %r183, 2146435072;
	@%p51 bra 	$L__BB0_32;
	setp.nan.f64 	%p52, %fd20, %fd20;
	@%p52 bra 	$L__BB0_31;
	setp.neu.f64 	%p53, %fd21, 0d7FF0000000000000;
	@%p53 bra 	$L__BB0_32;
	selp.b32 	%r184, %r12, %r11, %p1;
	selp.b32 	%r185, %r184, %r11, %p49;
	mov.b32 	%r186, 0;
	mov.b64 	%fd494, {%r186, %r185};
	bra.uni 	$L__BB0_32;
$L__BB0_31:
	mov.f64 	%fd171, 0d4000000000000000;
	add.rn.f64 	%fd494, %fd20, %fd171;
$L__BB0_32:
	setp.eq.f64 	%p58, %fd20, 0d3FF0000000000000;
	selp.f64 	%fd26, 0d3FF0000000000000, %fd494, %p58;
	sub.f64 	%fd27, %fd19, %fd2;
	{
	.reg .b32 %temp; 
	mov.b64 	{%temp, %r22}, %fd27;
	}
	abs.f64 	%fd28, %fd27;
	{ // callseq 3, 0
	.param .b64 param0;
	st.param.f64 	[param0], %fd28;
	.param .b64 retval0;
	call.uni (retval0), 
	__internal_accurate_pow, 
	(
	param0
	);
	ld.param.f64 	%fd172, [retval0];
	} // callseq 3
	setp.lt.s32 	%p59, %r22, 0;
	neg.f64 	%fd174, %fd172;
	selp.f64 	%fd175, %fd174, %fd172, %p26;
	selp.f64 	%fd176, %fd175, %fd172, %p59;
	setp.eq.f64 	%p60, %fd27, 0d0000000000000000;
	selp.b32 	%r187, %r22, 0, %p26;
	or.b32  	%r188, %r187, 2146435072;
	selp.b32 	%r189, %r188, %r187, %p25;
	mov.b32 	%r190, 0;
	mov.b64 	%fd177, {%r190, %r189};
	selp.f64 	%fd495, %fd177, %fd176, %p60;
	add.f64 	%fd178, %fd27, 0d4000000000000000;
	{
	.reg .b32 %temp; 
	mov.b64 	{%temp, %r191}, %fd178;
	}
	and.b32  	%r192, %r191, 2146435072;
	setp.ne.s32 	%p61, %r192, 2146435072;
	@%p61 bra 	$L__BB0_37;
	setp.nan.f64 	%p62, %fd27, %fd27;
	@%p62 bra 	$L__BB0_36;
	setp.neu.f64 	%p63, %fd28, 0d7FF0000000000000;
	@%p63 bra 	$L__BB0_37;
	selp.b32 	%r193, %r12, %r11, %p1;
	selp.b32 	%r194, %r193, %r11, %p59;
	mov.b32 	%r195, 0;
	mov.b64 	%fd495, {%r195, %r194};
	bra.uni 	$L__BB0_37;
$L__BB0_36:
	mov.f64 	%fd179, 0d4000000000000000;
	add.rn.f64 	%fd495, %fd27, %fd179;
$L__BB0_37:
	setp.eq.f64 	%p65, %fd27, 0d3FF0000000000000;
	selp.f64 	%fd180, 0d3FF0000000000000, %fd495, %p65;
	add.f64 	%fd181, %fd26, %fd180;
	sqrt.rn.f64 	%fd182, %fd181;
	setp.lt.f64 	%p66, %fd182, %fd18;
	selp.f64 	%fd496, %fd182, %fd18, %p66;
	add.s32 	%r196, %r344, 1;
	selp.b32 	%r346, %r196, %r20, %p66;
	add.s64 	%rd113, %rd113, 32;
	add.s32 	%r344, %r344, 2;
	setp.ne.s32 	%p67, %r344, %r14;
	mov.u32 	%r347, %r14;
	@%p67 bra 	$L__BB0_17;
$L__BB0_38:
	setp.eq.s32 	%p68, %r13, 0;
	@%p68 bra 	$L__BB0_50;
	setp.lt.s32 	%p69, %r9, 0;
	setp.eq.s32 	%p70, %r10, 1062207488;
	mul.wide.u32 	%rd67, %r347, 16;
	add.s64 	%rd68, %rd3, %rd67;
	ld.global.f64 	%fd183, [%rd68];
	ld.global.f64 	%fd35, [%rd68+8];
	sub.f64 	%fd36, %fd183, %fd1;
	{
	.reg .b32 %temp; 
	mov.b64 	{%temp, %r28}, %fd36;
	}
	abs.f64 	%fd37, %fd36;
	{ // callseq 4, 0
	.param .b64 param0;
	st.param.f64 	[param0], %fd37;
	.param .b64 retval0;
	call.uni (retval0), 
	__internal_accurate_pow, 
	(
	param0
	);
	ld.param.f64 	%fd184, [retval0];
	} // callseq 4
	setp.lt.s32 	%p72, %r28, 0;
	neg.f64 	%fd186, %fd184;
	selp.f64 	%fd187, %fd186, %fd184, %p70;
	selp.f64 	%fd188, %fd187, %fd184, %p72;
	setp.eq.f64 	%p73, %fd36, 0d0000000000000000;
	selp.b32 	%r197, %r28, 0, %p70;
	or.b32  	%r198, %r197, 2146435072;
	selp.b32 	%r199, %r198, %r197, %p69;
	mov.b32 	%r200, 0;
	mov.b64 	%fd189, {%r200, %r199};
	selp.f64 	%fd497, %fd189, %fd188, %p73;
	add.f64 	%fd190, %fd36, 0d4000000000000000;
	{
	.reg .b32 %temp; 
	mov.b64 	{%temp, %r201}, %fd190;
	}
	and.b32  	%r202, %r201, 2146435072;
	setp.ne.s32 	%p74, %r202, 2146435072;
	@%p74 bra 	$L__BB0_44;
	setp.nan.f64 	%p75, %fd36, %fd36;
	@%p75 bra 	$L__BB0_43;
	setp.neu.f64 	%p76, %fd37, 0d7FF0000000000000;
	@%p76 bra 	$L__BB0_44;
	selp.b32 	%r203, %r12, %r11, %p1;
	selp.b32 	%r204, %r203, %r11, %p72;
	mov.b32 	%r205, 0;
	mov.b64 	%fd497, {%r205, %r204};
	bra.uni 	$L__BB0_44;
$L__BB0_43:
	mov.f64 	%fd191, 0d4000000000000000;
	add.rn.f64 	%fd497, %fd36, %fd191;
$L__BB0_44:
	setp.eq.f64 	%p81, %fd36, 0d3FF0000000000000;
	selp.f64 	%fd42, 0d3FF0000000000000, %fd497, %p81;
	sub.f64 	%fd43, %fd35, %fd2;
	{
	.reg .b32 %temp; 
	mov.b64 	{%temp, %r29}, %fd43;
	}
	abs.f64 	%fd44, %fd43;
	{ // callseq 5, 0
	.param .b64 param0;
	st.param.f64 	[param0], %fd44;
	.param .b64 retval0;
	call.uni (retval0), 
	__internal_accurate_pow, 
	(
	param0
	);
	ld.param.f64 	%fd192, [retval0];
	} // callseq 5
	setp.lt.s32 	%p82, %r29, 0;
	neg.f64 	%fd194, %fd192;
	selp.f64 	%fd195, %fd194, %fd192, %p70;
	selp.f64 	%fd196, %fd195, %fd192, %p82;
	setp.eq.f64 	%p83, %fd43, 0d0000000000000000;
	selp.b32 	%r206, %r29, 0, %p70;
	or.b32  	%r207, %r206, 2146435072;
	selp.b32 	%r208, %r207, %r206, %p69;
	mov.b32 	%r209, 0;
	mov.b64 	%fd197, {%r209, %r208};
	selp.f64 	%fd498, %fd197, %fd196, %p83;
	add.f64 	%fd198, %fd43, 0d4000000000000000;
	{
	.reg .b32 %temp; 
	mov.b64 	{%temp, %r210}, %fd198;
	}
	and.b32  	%r211, %r210, 2146435072;
	setp.ne.s32 	%p84, %r211, 2146435072;
	@%p84 bra 	$L__BB0_49;
	setp.nan.f64 	%p85, %fd43, %fd43;
	@%p85 bra 	$L__BB0_48;
	setp.neu.f64 	%p86, %fd44, 0d7FF0000000000000;
	@%p86 bra 	$L__BB0_49;
	selp.b32 	%r212, %r12, %r11, %p1;
	selp.b32 	%r213, %r212, %r11, %p82;
	mov.b32 	%r214, 0;
	mov.b64 	%fd498, {%r214, %r213};
	bra.uni 	$L__BB0_49;
$L__BB0_48:
	mov.f64 	%fd199, 0d4000000000000000;
	add.rn.f64 	%fd498, %fd43, %fd199;
$L__BB0_49:
	setp.eq.f64 	%p88, %fd43, 0d3FF0000000000000;
	selp.f64 	%fd200, 0d3FF0000000000000, %fd498, %p88;
	add.f64 	%fd201, %fd42, %fd200;
	sqrt.rn.f64 	%fd202, %fd201;
	setp.lt.f64 	%p89, %fd202, %fd496;
	selp.b32 	%r346, %r347, %r346, %p89;
$L__BB0_50:
	mul.wide.u32 	%rd69, %r346, 16;
	add.s64 	%rd70, %rd4, %rd69;
	ld.global.f64 	%fd203, [%rd70];
	add.f64 	%fd204, %fd1, %fd203;
	st.global.f64 	[%rd70], %fd204;
	ld.global.f64 	%fd205, [%rd6+8];
	ld.global.f64 	%fd206, [%rd70+8];
	add.f64 	%fd207, %fd205, %fd206;
	st.global.f64 	[%rd70+8], %fd207;
	mul.wide.u32 	%rd71, %r346, 4;
	add.s64 	%rd72, %rd2, %rd71;
	ld.global.u32 	%r215, [%rd72];
	add.s32 	%r216, %r215, 1;
	st.global.u32 	[%rd72], %r216;
	add.s32 	%r343, %r343, 1;
	setp.eq.s32 	%p90, %r343, %r113;
	@%p90 bra 	$L__BB0_62;
	bra.uni 	$L__BB0_15;
$L__BB0_51:
	and.b32  	%r33, %r113, 7;
	setp.lt.u32 	%p16, %r113, 8;
	mov.b32 	%r351, 0;
	@%p16 bra 	$L__BB0_54;
	and.b32  	%r351, %r113, 2147483640;
	mov.b32 	%r354, 0;
$L__BB0_53:
	.pragma "nounroll";
	mul.wide.u32 	%rd58, %r354, 16;
	add.s64 	%rd59, %rd1, %rd58;
	ld.global.f64 	%fd51, [%rd59];
	ld.global.f64 	%fd52, [%rd4];
	add.f64 	%fd53, %fd51, %fd52;
	st.global.f64 	[%rd4], %fd53;
	ld.global.f64 	%fd54, [%rd59+8];
	ld.global.f64 	%fd55, [%rd4+8];
	add.f64 	%fd56, %fd54, %fd55;
	st.global.f64 	[%rd4+8], %fd56;
	ld.global.u32 	%r125, [%rd2];
	add.s32 	%r126, %r125, 1;
	st.global.u32 	[%rd2], %r126;
	ld.global.f64 	%fd57, [%rd59+16];
	ld.global.f64 	%fd58, [%rd4];
	add.f64 	%fd59, %fd57, %fd58;
	st.global.f64 	[%rd4], %fd59;
	ld.global.f64 	%fd60, [%rd59+24];
	ld.global.f64 	%fd61, [%rd4+8];
	add.f64 	%fd62, %fd60, %fd61;
	st.global.f64 	[%rd4+8], %fd62;
	ld.global.u32 	%r127, [%rd2];
	add.s32 	%r128, %r127, 1;
	st.global.u32 	[%rd2], %r128;
	ld.global.f64 	%fd63, [%rd59+32];
	ld.global.f64 	%fd64, [%rd4];
	add.f64 	%fd65, %fd63, %fd64;
	st.global.f64 	[%rd4], %fd65;
	ld.global.f64 	%fd66, [%rd59+40];
	ld.global.f64 	%fd67, [%rd4+8];
	add.f64 	%fd68, %fd66, %fd67;
	st.global.f64 	[%rd4+8], %fd68;
	ld.global.u32 	%r129, [%rd2];
	add.s32 	%r130, %r129, 1;
	st.global.u32 	[%rd2], %r130;
	ld.global.f64 	%fd69, [%rd59+48];
	ld.global.f64 	%fd70, [%rd4];
	add.f64 	%fd71, %fd69, %fd70;
	st.global.f64 	[%rd4], %fd71;
	ld.global.f64 	%fd72, [%rd59+56];
	ld.global.f64 	%fd73, [%rd4+8];
	add.f64 	%fd74, %fd72, %fd73;
	st.global.f64 	[%rd4+8], %fd74;
	ld.global.u32 	%r131, [%rd2];
	add.s32 	%r132, %r131, 1;
	st.global.u32 	[%rd2], %r132;
	ld.global.f64 	%fd75, [%rd59+64];
	ld.global.f64 	%fd76, [%rd4];
	add.f64 	%fd77, %fd75, %fd76;
	st.global.f64 	[%rd4], %fd77;
	ld.global.f64 	%fd78, [%rd59+72];
	ld.global.f64 	%fd79, [%rd4+8];
	add.f64 	%fd80, %fd78, %fd79;
	st.global.f64 	[%rd4+8], %fd80;
	ld.global.u32 	%r133, [%rd2];
	add.s32 	%r134, %r133, 1;
	st.global.u32 	[%rd2], %r134;
	ld.global.f64 	%fd81, [%rd59+80];
	ld.global.f64 	%fd82, [%rd4];
	add.f64 	%fd83, %fd81, %fd82;
	st.global.f64 	[%rd4], %fd83;
	ld.global.f64 	%fd84, [%rd59+88];
	ld.global.f64 	%fd85, [%rd4+8];
	add.f64 	%fd86, %fd84, %fd85;
	st.global.f64 	[%rd4+8], %fd86;
	ld.global.u32 	%r135, [%rd2];
	add.s32 	%r136, %r135, 1;
	st.global.u32 	[%rd2], %r136;
	ld.global.f64 	%fd87, [%rd59+96];
	ld.global.f64 	%fd88, [%rd4];
	add.f64 	%fd89, %fd87, %fd88;
	st.global.f64 	[%rd4], %fd89;
	ld.global.f64 	%fd90, [%rd59+104];
	ld.global.f64 	%fd91, [%rd4+8];
	add.f64 	%fd92, %fd90, %fd91;
	st.global.f64 	[%rd4+8], %fd92;
	ld.global.u32 	%r137, [%rd2];
	add.s32 	%r138, %r137, 1;
	st.global.u32 	[%rd2], %r138;
	ld.global.f64 	%fd93, [%rd59+112];
	ld.global.f64 	%fd94, [%rd4];
	add.f64 	%fd95, %fd93, %fd94;
	st.global.f64 	[%rd4], %fd95;
	ld.global.f64 	%fd96, [%rd59+120];
	ld.global.f64 	%fd97, [%rd4+8];
	add.f64 	%fd98, %fd96, %fd97;
	st.global.f64 	[%rd4+8], %fd98;
	ld.global.u32 	%r139, [%rd2];
	add.s32 	%r140, %r139, 1;
	st.global.u32 	[%rd2], %r140;
	add.s32 	%r354, %r354, 8;
	setp.eq.s32 	%p17, %r354, %r351;
	@%p17 bra 	$L__BB0_54;
	bra.uni 	$L__BB0_53;
$L__BB0_54:
	setp.eq.s32 	%p18, %r33, 0;
	@%p18 bra 	$L__BB0_62;
	and.b32  	%r38, %r113, 3;
	setp.lt.u32 	%p19, %r33, 4;
	@%p19 bra 	$L__BB0_57;
	mul.wide.u32 	%rd60, %r351, 16;
	add.s64 	%rd61, %rd1, %rd60;
	ld.global.f64 	%fd99, [%rd61];
	ld.global.f64 	%fd100, [%rd4];
	add.f64 	%fd101, %fd99, %fd100;
	st.global.f64 	[%rd4], %fd101;
	ld.global.f64 	%fd102, [%rd61+8];
	ld.global.f64 	%fd103, [%rd4+8];
	add.f64 	%fd104, %fd102, %fd103;
	st.global.f64 	[%rd4+8], %fd104;
	ld.global.u32 	%r141, [%rd2];
	add.s32 	%r142, %r141, 1;
	st.global.u32 	[%rd2], %r142;
	ld.global.f64 	%fd105, [%rd61+16];
	ld.global.f64 	%fd106, [%rd4];
	add.f64 	%fd107, %fd105, %fd106;
	st.global.f64 	[%rd4], %fd107;
	ld.global.f64 	%fd108, [%rd61+24];
	ld.global.f64 	%fd109, [%rd4+8];
	add.f64 	%fd110, %fd108, %fd109;
	st.global.f64 	[%rd4+8], %fd110;
	ld.global.u32 	%r143, [%rd2];
	add.s32 	%r144, %r143, 1;
	st.global.u32 	[%rd2], %r144;
	ld.global.f64 	%fd111, [%rd61+32];
	ld.global.f64 	%fd112, [%rd4];
	add.f64 	%fd113, %fd111, %fd112;
	st.global.f64 	[%rd4], %fd113;
	ld.global.f64 	%fd114, [%rd61+40];
	ld.global.f64 	%fd115, [%rd4+8];
	add.f64 	%fd116, %fd114, %fd115;
	st.global.f64 	[%rd4+8], %fd116;
	ld.global.u32 	%r145, [%rd2];
	add.s32 	%r146, %r145, 1;
	st.global.u32 	[%rd2], %r146;
	ld.global.f64 	%fd117, [%rd61+48];
	ld.global.f64 	%fd118, [%rd4];
	add.f64 	%fd119, %fd117, %fd118;
	st.global.f64 	[%rd4], %fd119;
	ld.global.f64 	%fd120, [%rd61+56];
	ld.global.f64 	%fd121, [%rd4+8];
	add.f64 	%fd122, %fd120, %fd121;
	st.global.f64 	[%rd4+8], %fd122;
	ld.global.u32 	%r147, [%rd2];
	add.s32 	%r148, %r147, 1;
	st.global.u32 	[%rd2], %r148;
	add.s32 	%r351, %r351, 4;
$L__BB0_57:
	setp.eq.s32 	%p20, %r38, 0;
	@%p20 bra 	$L__BB0_62;
	setp.eq.s32 	%p21, %r38, 1;
	@%p21 bra 	$L__BB0_60;
	mul.wide.u32 	%rd62, %r351, 16;
	add.s64 	%rd63, %rd1, %rd62;
	ld.global.f64 	%fd123, [%rd63];
	ld.global.f64 	%fd124, [%rd4];
	add.f64 	%fd125, %fd123, %fd124;
	st.global.f64 	[%rd4], %fd125;
	ld.global.f64 	%fd126, [%rd63+8];
	ld.global.f64 	%fd127, [%rd4+8];
	add.f64 	%fd128, %fd126, %fd127;
	st.global.f64 	[%rd4+8], %fd128;
	ld.global.u32 	%r149, [%rd2];
	add.s32 	%r150, %r149, 1;
	st.global.u32 	[%rd2], %r150;
	ld.global.f64 	%fd129, [%rd63+16];
	ld.global.f64 	%fd130, [%rd4];
	add.f64 	%fd131, %fd129, %fd130;
	st.global.f64 	[%rd4], %fd131;
	ld.global.f64 	%fd132, [%rd63+24];
	ld.global.f64 	%fd133, [%rd4+8];
	add.f64 	%fd134, %fd132, %fd133;
	st.global.f64 	[%rd4+8], %fd134;
	ld.global.u32 	%r151, [%rd2];
	add.s32 	%r152, %r151, 1;
	st.global.u32 	[%rd2], %r152;
	add.s32 	%r351, %r351, 2;
$L__BB0_60:
	and.b32  	%r153, %r113, 1;
	setp.eq.b32 	%p22, %r153, 1;
	not.pred 	%p23, %p22;
	@%p23 bra 	$L__BB0_62;
	mul.wide.u32 	%rd64, %r351, 16;
	add.s64 	%rd65, %rd1, %rd64;
	ld.global.f64 	%fd135, [%rd65];
	ld.global.f64 	%fd136, [%rd4];
	add.f64 	%fd137, %fd135, %fd136;
	st.global.f64 	[%rd4], %fd137;
	ld.global.f64 	%fd138, [%rd65+8];
	ld.global.f64 	%fd139, [%rd4+8];
	add.f64 	%fd140, %fd138, %fd139;
	st.global.f64 	[%rd4+8], %fd140;
	ld.global.u32 	%r154, [%rd2];
	add.s32 	%r155, %r154, 1;
	st.global.u32 	[%rd2], %r155;
$L__BB0_62:
	setp.lt.s32 	%p91, %r112, 1;
	@%p91 bra 	$L__BB0_103;
	and.b32  	%r43, %r112, 7;
	setp.lt.u32 	%p92, %r112, 8;
	mov.b32 	%r356, 0;
	@%p92 bra 	$L__BB0_82;
	and.b32  	%r356, %r112, 2147483640;
	neg.s32 	%r355, %r356;
	add.s64 	%rd115, %rd2, 16;
	add.s64 	%rd114, %rd4, 64;
$L__BB0_65:
	.pragma "nounroll";
	ld.global.u32 	%r49, [%rd115+-16];
	setp.eq.s32 	%p93, %r49, 0;
	@%p93 bra 	$L__BB0_67;
	ld.global.f64 	%fd208, [%rd114+-64];
	cvt.rn.f64.s32 	%fd209, %r49;
	div.rn.f64 	%fd210, %fd208, %fd209;
	ld.global.f64 	%fd211, [%rd114+-56];
	div.rn.f64 	%fd212, %fd211, %fd209;
	st.global.f64 	[%rd114+-64], %fd210;
	st.global.f64 	[%rd114+-56], %fd212;
$L__BB0_67:
	ld.global.u32 	%r50, [%rd115+-12];
	setp.eq.s32 	%p94, %r50, 0;
	@%p94 bra 	$L__BB0_69;
	ld.global.f64 	%fd213, [%rd114+-48];
	cvt.rn.f64.s32 	%fd214, %r50;
	div.rn.f64 	%fd215, %fd213, %fd214;
	ld.global.f64 	%fd216, [%rd114+-40];
	div.rn.f64 	%fd217, %fd216, %fd214;
	st.global.f64 	[%rd114+-48], %fd215;
	st.global.f64 	[%rd114+-40], %fd217;
$L__BB0_69:
	ld.global.u32 	%r51, [%rd115+-8];
	setp.eq.s32 	%p95, %r51, 0;
	@%p95 bra 	$L__BB0_71;
	ld.global.f64 	%fd218, [%rd114+-32];
	cvt.rn.f64.s32 	%fd219, %r51;
	div.rn.f64 	%fd220, %fd218, %fd219;
	ld.global.f64 	%fd221, [%rd114+-24];
	div.rn.f64 	%fd222, %fd221, %fd219;
	st.global.f64 	[%rd114+-32], %fd220;
	st.global.f64 	[%rd114+-24], %fd222;
$L__BB0_71:
	ld.global.u32 	%r52, [%rd115+-4];
	setp.eq.s32 	%p96, %r52, 0;
	@%p96 bra 	$L__BB0_73;
	ld.global.f64 	%fd223, [%rd114+-16];
	cvt.rn.f64.s32 	%fd224, %r52;
	div.rn.f64 	%fd225, %fd223, %fd224;
	ld.global.f64 	%fd226, [%rd114+-8];
	div.rn.f64 	%fd227, %fd226, %fd224;
	st.global.f64 	[%rd114+-16], %fd225;
	st.global.f64 	[%rd114+-8], %fd227;
$L__BB0_73:
	ld.global.u32 	%r53, [%rd115];
	setp.eq.s32 	%p97, %r53, 0;
	@%p97 bra 	$L__BB0_75;
	ld.global.f64 	%fd228, [%rd114];
	cvt.rn.f64.s32 	%fd229, %r53;
	div.rn.f64 	%fd230, %fd228, %fd229;
	ld.global.f64 	%fd231, [%rd114+8];
	div.rn.f64 	%fd232, %fd231, %fd229;
	st.global.f64 	[%rd114], %fd230;
	st.global.f64 	[%rd114+8], %fd232;
$L__BB0_75:
	ld.global.u32 	%r54, [%rd115+4];
	setp.eq.s32 	%p98, %r54, 0;
	@%p98 bra 	$L__BB0_77;
	ld.global.f64 	%fd233, [%rd114+16];
	cvt.rn.f64.s32 	%fd234, %r54;
	div.rn.f64 	%fd235, %fd233, %fd234;
	ld.global.f64 	%fd236, [%rd114+24];
	div.rn.f64 	%fd237, %fd236, %fd234;
	st.global.f64 	[%rd114+16], %fd235;
	st.global.f64 	[%rd114+24], %fd237;
$L__BB0_77:
	ld.global.u32 	%r55, [%rd115+8];
	setp.eq.s32 	%p99, %r55, 0;
	@%p99 bra 	$L__BB0_79;
	ld.global.f64 	%fd238, [%rd114+32];
	cvt.rn.f64.s32 	%fd239, %r55;
	div.rn.f64 	%fd240, %fd238, %fd239;
	ld.global.f64 	%fd241, [%rd114+40];
	div.rn.f64 	%fd242, %fd241, %fd239;
	st.global.f64 	[%rd114+32], %fd240;
	st.global.f64 	[%rd114+40], %fd242;
$L__BB0_79:
	ld.global.u32 	%r56, [%rd115+12];
	setp.eq.s32 	%p100, %r56, 0;
	@%p100 bra 	$L__BB0_81;
	ld.global.f64 	%fd243, [%rd114+48];
	cvt.rn.f64.s32 	%fd244, %r56;
	div.rn.f64 	%fd245, %fd243, %fd244;
	ld.global.f64 	%fd246, [%rd114+56];
	div.rn.f64 	%fd247, %fd246, %fd244;
	st.global.f64 	[%rd114+48], %fd245;
	st.global.f64 	[%rd114+56], %fd247;
$L__BB0_81:
	add.s32 	%r355, %r355, 8;
	add.s64 	%rd115, %rd115, 32;
	add.s64 	%rd114, %rd114, 128;
	setp.ne.s32 	%p101, %r355, 0;
	@%p101 bra 	$L__BB0_65;
$L__BB0_82:
	setp.eq.s32 	%p102, %r43, 0;
	@%p102 bra 	$L__BB0_103;
	and.b32  	%r59, %r112, 3;
	setp.lt.u32 	%p103, %r43, 4;
	@%p103 bra 	$L__BB0_93;
	mul.wide.u32 	%rd73, %r356, 4;
	add.s64 	%rd16, %rd2, %rd73;
	ld.global.u32 	%r60, [%rd16];
	setp.eq.s32 	%p104, %r60, 0;
	mul.wide.u32 	%rd74, %r356, 16;
	add.s64 	%rd17, %rd4, %rd74;
	@%p104 bra 	$L__BB0_86;
	ld.global.f64 	%fd248, [%rd17];
	cvt.rn.f64.s32 	%fd249, %r60;
	div.rn.f64 	%fd250, %fd248, %fd249;
	ld.global.f64 	%fd251, [%rd17+8];
	div.rn.f64 	%fd252, %fd251, %fd249;
	st.global.f64 	[%rd17], %fd250;
	st.global.f64 	[%rd17+8], %fd252;
$L__BB0_86:
	ld.global.u32 	%r61, [%rd16+4];
	setp.eq.s32 	%p105, %r61, 0;
	@%p105 bra 	$L__BB0_88;
	ld.global.f64 	%fd253, [%rd17+16];
	cvt.rn.f64.s32 	%fd254, %r61;
	div.rn.f64 	%fd255, %fd253, %fd254;
	ld.global.f64 	%fd256, [%rd17+24];
	div.rn.f64 	%fd257, %fd256, %fd254;
	st.global.f64 	[%rd17+16], %fd255;
	st.global.f64 	[%rd17+24], %fd257;
$L__BB0_88:
	ld.global.u32 	%r62, [%rd16+8];
	setp.eq.s32 	%p106, %r62, 0;
	@%p106 bra 	$L__BB0_90;
	ld.global.f64 	%fd258, [%rd17+32];
	cvt.rn.f64.s32 	%fd259, %r62;
	div.rn.f64 	%fd260, %fd258, %fd259;
	ld.global.f64 	%fd261, [%rd17+40];
	div.rn.f64 	%fd262, %fd261, %fd259;
	st.global.f64 	[%rd17+32], %fd260;
	st.global.f64 	[%rd17+40], %fd262;
$L__BB0_90:
	ld.global.u32 	%r63, [%rd16+12];
	setp.eq.s32 	%p107, %r63, 0;
	@%p107 bra 	$L__BB0_92;
	ld.global.f64 	%fd263, [%rd17+48];
	cvt.rn.f64.s32 	%fd264, %r63;
	div.rn.f64 	%fd265, %fd263, %fd264;
	ld.global.f64 	%fd266, [%rd17+56];
	div.rn.f64 	%fd267, %fd266, %fd264;
	st.global.f64 	[%rd17+48], %fd265;
	st.global.f64 	[%rd17+56], %fd267;
$L__BB0_92:
	add.s32 	%r356, %r356, 4;
$L__BB0_93:
	setp.eq.s32 	%p108, %r59, 0;
	@%p108 bra 	$L__BB0_103;
	setp.eq.s32 	%p109, %r59, 1;
	@%p109 bra 	$L__BB0_100;
	mul.wide.u32 	%rd75, %r356, 4;
	add.s64 	%rd18, %rd2, %rd75;
	ld.global.u32 	%r66, [%rd18];
	setp.eq.s32 	%p110, %r66, 0;
	mul.wide.u32 	%rd76, %r356, 16;
	add.s64 	%rd19, %rd4, %rd76;
	@%p110 bra 	$L__BB0_97;
	ld.global.f64 	%fd268, [%rd19];
	cvt.rn.f64.s32 	%fd269, %r66;
	div.rn.f64 	%fd270, %fd268, %fd269;
	ld.global.f64 	%fd271, [%rd19+8];
	div.rn.f64 	%fd272, %fd271, %fd269;
	st.global.f64 	[%rd19], %fd270;
	st.global.f64 	[%rd19+8], %fd272;
$L__BB0_97:
	ld.global.u32 	%r67, [%rd18+4];
	setp.eq.s32 	%p111, %r67, 0;
	@%p111 bra 	$L__BB0_99;
	ld.global.f64 	%fd273, [%rd19+16];
	cvt.rn.f64.s32 	%fd274, %r67;
	div.rn.f64 	%fd275, %fd273, %fd274;
	ld.global.f64 	%fd276, [%rd19+24];
	div.rn.f64 	%fd277, %fd276, %fd274;
	st.global.f64 	[%rd19+16], %fd275;
	st.global.f64 	[%rd19+24], %fd277;
$L__BB0_99:
	add.s32 	%r356, %r356, 2;
$L__BB0_100:
	and.b32  	%r218, %r112, 1;
	setp.eq.b32 	%p112, %r218, 1;
	not.pred 	%p113, %p112;
	@%p113 bra 	$L__BB0_103;
	mul.wide.u32 	%rd77, %r356, 4;
	add.s64 	%rd78, %rd2, %rd77;
	ld.global.u32 	%r70, [%rd78];
	setp.eq.s32 	%p114, %r70, 0;
	@%p114 bra 	$L__BB0_103;
	mul.wide.u32 	%rd79, %r356, 16;
	add.s64 	%rd80, %rd4, %rd79;
	ld.global.f64 	%fd278, [%rd80];
	cvt.rn.f64.s32 	%fd279, %r70;
	div.rn.f64 	%fd280, %fd278, %fd279;
	ld.global.f64 	%fd281, [%rd80+8];
	div.rn.f64 	%fd282, %fd281, %fd279;
	st.global.f64 	[%rd80], %fd280;
	st.global.f64 	[%rd80+8], %fd282;
$L__BB0_103:
	setp.lt.s32 	%p115, %r112, 1;
	ld.global.u32 	%r220, [itr];
	add.s32 	%r221, %r220, 1;
	st.global.u32 	[itr], %r221;
	setp.gt.s32 	%p116, %r220, 8;
	mov.b32 	%r371, 1;
	or.pred  	%p117, %p116, %p115;
	@%p117 bra 	$L__BB0_116;
	cvt.rn.f64.s32 	%fd49, %r114;
	and.b32  	%r71, %r112, 7;
	setp.lt.u32 	%p118, %r112, 8;
	mov.b32 	%r365, 0;
	mov.u32 	%r370, %r365;
	@%p118 bra 	$L__BB0_107;
	and.b32  	%r365, %r112, 2147483640;
	neg.s32 	%r359, %r365;
	add.s64 	%rd117, %rd4, 64;
	add.s64 	%rd116, %rd3, 64;
	mov.b32 	%r370, 0;
$L__BB0_106:
	.pragma "nounroll";
	ld.global.f64 	%fd283, [%rd117+-64];
	ld.global.f64 	%fd284, [%rd116+-64];
	sub.f64 	%fd285, %fd283, %fd284;
	abs.f64 	%fd286, %fd285;
	ld.global.f64 	%fd288, [%rd117+-56];
	ld.global.f64 	%fd289, [%rd116+-56];
	sub.f64 	%fd290, %fd288, %fd289;
	abs.f64 	%fd291, %fd290;
	setp.gt.f64 	%p119, %fd286, %fd49;
	setp.gt.f64 	%p120, %fd291, %fd49;
	st.global.f64 	[%rd116+-64], %fd283;
	st.global.f64 	[%rd116+-56], %fd288;
	ld.global.f64 	%fd293, [%rd117+-48];
	ld.global.f64 	%fd294, [%rd116+-48];
	sub.f64 	%fd295, %fd293, %fd294;
	abs.f64 	%fd296, %fd295;
	ld.global.f64 	%fd298, [%rd117+-40];
	ld.global.f64 	%fd299, [%rd116+-40];
	sub.f64 	%fd300, %fd298, %fd299;
	abs.f64 	%fd301, %fd300;
	setp.gt.f64 	%p121, %fd296, %fd49;
	setp.gt.f64 	%p122, %fd301, %fd49;
	st.global.f64 	[%rd116+-48], %fd293;
	st.global.f64 	[%rd116+-40], %fd298;
	ld.global.f64 	%fd303, [%rd117+-32];
	ld.global.f64 	%fd304, [%rd116+-32];
	sub.f64 	%fd305, %fd303, %fd304;
	abs.f64 	%fd306, %fd305;
	ld.global.f64 	%fd308, [%rd117+-24];
	ld.global.f64 	%fd309, [%rd116+-24];
	sub.f64 	%fd310, %fd308, %fd309;
	abs.f64 	%fd311, %fd310;
	setp.gt.f64 	%p123, %fd306, %fd49;
	setp.gt.f64 	%p124, %fd311, %fd49;
	st.global.f64 	[%rd116+-32], %fd303;
	st.global.f64 	[%rd116+-24], %fd308;
	ld.global.f64 	%fd313, [%rd117+-16];
	ld.global.f64 	%fd314, [%rd116+-16];
	sub.f64 	%fd315, %fd313, %fd314;
	abs.f64 	%fd316, %fd315;
	ld.global.f64 	%fd318, [%rd117+-8];
	ld.global.f64 	%fd319, [%rd116+-8];
	sub.f64 	%fd320, %fd318, %fd319;
	abs.f64 	%fd321, %fd320;
	setp.gt.f64 	%p125, %fd316, %fd49;
	setp.gt.f64 	%p126, %fd321, %fd49;
	st.global.f64 	[%rd116+-16], %fd313;
	st.global.f64 	[%rd116+-8], %fd318;
	ld.global.f64 	%fd323, [%rd117];
	ld.global.f64 	%fd324, [%rd116];
	sub.f64 	%fd325, %fd323, %fd324;
	abs.f64 	%fd326, %fd325;
	ld.global.f64 	%fd328, [%rd117+8];
	ld.global.f64 	%fd329, [%rd116+8];
	sub.f64 	%fd330, %fd328, %fd329;
	abs.f64 	%fd331, %fd330;
	setp.gt.f64 	%p127, %fd326, %fd49;
	setp.gt.f64 	%p128, %fd331, %fd49;
	st.global.f64 	[%rd116], %fd323;
	st.global.f64 	[%rd116+8], %fd328;
	ld.global.f64 	%fd333, [%rd117+16];
	ld.global.f64 	%fd334, [%rd116+16];
	sub.f64 	%fd335, %fd333, %fd334;
	abs.f64 	%fd336, %fd335;
	ld.global.f64 	%fd338, [%rd117+24];
	ld.global.f64 	%fd339, [%rd116+24];
	sub.f64 	%fd340, %fd338, %fd339;
	abs.f64 	%fd341, %fd340;
	setp.gt.f64 	%p129, %fd336, %fd49;
	setp.gt.f64 	%p130, %fd341, %fd49;
	st.global.f64 	[%rd116+16], %fd333;
	st.global.f64 	[%rd116+24], %fd338;
	ld.global.f64 	%fd343, [%rd117+32];
	ld.global.f64 	%fd344, [%rd116+32];
	sub.f64 	%fd345, %fd343, %fd344;
	abs.f64 	%fd346, %fd345;
	ld.global.f64 	%fd348, [%rd117+40];
	ld.global.f64 	%fd349, [%rd116+40];
	sub.f64 	%fd350, %fd348, %fd349;
	abs.f64 	%fd351, %fd350;
	setp.gt.f64 	%p131, %fd346, %fd49;
	setp.gt.f64 	%p132, %fd351, %fd49;
	st.global.f64 	[%rd116+32], %fd343;
	st.global.f64 	[%rd116+40], %fd348;
	ld.global.f64 	%fd353, [%rd117+48];
	ld.global.f64 	%fd354, [%rd116+48];
	sub.f64 	%fd355, %fd353, %fd354;
	abs.f64 	%fd356, %fd355;
	ld.global.f64 	%fd357, [%rd117+56];
	ld.global.f64 	%fd358, [%rd116+56];
	sub.f64 	%fd359, %fd357, %fd358;
	abs.f64 	%fd360, %fd359;
	max.f64 	%fd362, %fd356, %fd360;
	setp.gt.f64 	%p133, %fd362, %fd49;
	selp.b32 	%r225, 1, %r370, %p120;
	selp.b32 	%r226, 1, %r225, %p119;
	selp.b32 	%r227, 1, %r226, %p122;
	selp.b32 	%r228, 1, %r227, %p121;
	selp.b32 	%r229, 1, %r228, %p124;
	selp.b32 	%r230, 1, %r229, %p123;
	selp.b32 	%r231, 1, %r230, %p126;
	selp.b32 	%r232, 1, %r231, %p125;
	selp.b32 	%r233, 1, %r232, %p128;
	selp.b32 	%r234, 1, %r233, %p127;
	selp.b32 	%r235, 1, %r234, %p130;
	selp.b32 	%r236, 1, %r235, %p129;
	selp.b32 	%r237, 1, %r236, %p132;
	selp.b32 	%r238, 1, %r237, %p131;
	selp.b32 	%r370, 1, %r238, %p133;
	st.global.f64 	[%rd116+48], %fd353;
	st.global.f64 	[%rd116+56], %fd357;
	add.s32 	%r359, %r359, 8;
	add.s64 	%rd117, %rd117, 128;
	add.s64 	%rd116, %rd116, 128;
	setp.ne.s32 	%p134, %r359, 0;
	@%p134 bra 	$L__BB0_106;
$L__BB0_107:
	setp.eq.s32 	%p135, %r71, 0;
	@%p135 bra 	$L__BB0_115;
	and.b32  	%r81, %r112, 3;
	setp.lt.u32 	%p136, %r71, 4;
	@%p136 bra 	$L__BB0_110;
	mul.wide.u32 	%rd81, %r365, 16;
	add.s64 	%rd82, %rd4, %rd81;
	ld.global.f64 	%fd363, [%rd82];
	add.s64 	%rd83, %rd3, %rd81;
	ld.global.f64 	%fd364, [%rd83];
	sub.f64 	%fd365, %fd363, %fd364;
	abs.f64 	%fd366, %fd365;
	ld.global.f64 	%fd368, [%rd82+8];
	ld.global.f64 	%fd369, [%rd83+8];
	sub.f64 	%fd370, %fd368, %fd369;
	abs.f64 	%fd371, %fd370;
	setp.gt.f64 	%p137, %fd366, %fd49;
	setp.gt.f64 	%p138, %fd371, %fd49;
	st.global.f64 	[%rd83], %fd363;
	st.global.f64 	[%rd83+8], %fd368;
	ld.global.f64 	%fd373, [%rd82+16];
	ld.global.f64 	%fd374, [%rd83+16];
	sub.f64 	%fd375, %fd373, %fd374;
	abs.f64 	%fd376, %fd375;
	ld.global.f64 	%fd378, [%rd82+24];
	ld.global.f64 	%fd379, [%rd83+24];
	sub.f64 	%fd380, %fd378, %fd379;
	abs.f64 	%fd381, %fd380;
	setp.gt.f64 	%p139, %fd376, %fd49;
	setp.gt.f64 	%p140, %fd381, %fd49;
	st.global.f64 	[%rd83+16], %fd373;
	st.global.f64 	[%rd83+24], %fd378;
	ld.global.f64 	%fd383, [%rd82+32];
	ld.global.f64 	%fd384, [%rd83+32];
	sub.f64 	%fd385, %fd383, %fd384;
	abs.f64 	%fd386, %fd385;
	ld.global.f64 	%fd388, [%rd82+40];
	ld.global.f64 	%fd389, [%rd83+40];
	sub.f64 	%fd390, %fd388, %fd389;
	abs.f64 	%fd391, %fd390;
	setp.gt.f64 	%p141, %fd386, %fd49;
	setp.gt.f64 	%p142, %fd391, %fd49;
	st.global.f64 	[%rd83+32], %fd383;
	st.global.f64 	[%rd83+40], %fd388;
	ld.global.f64 	%fd393, [%rd82+48];
	ld.global.f64 	%fd394, [%rd83+48];
	sub.f64 	%fd395, %fd393, %fd394;
	abs.f64 	%fd396, %fd395;
	ld.global.f64 	%fd397, [%rd82+56];
	ld.global.f64 	%fd398, [%rd83+56];
	sub.f64 	%fd399, %fd397, %fd398;
	abs.f64 	%fd400, %fd399;
	max.f64 	%fd402, %fd396, %fd400;
	setp.gt.f64 	%p143, %fd402, %fd49;
	selp.b32 	%r240, 1, %r370, %p138;
	selp.b32 	%r241, 1, %r240, %p137;
	selp.b32 	%r242, 1, %r241, %p140;
	selp.b32 	%r243, 1, %r242, %p139;
	selp.b32 	%r244, 1, %r243, %p142;
	selp.b32 	%r245, 1, %r244, %p141;
	selp.b32 	%r370, 1, %r245, %p143;
	st.global.f64 	[%rd83+48], %fd393;
	st.global.f64 	[%rd83+56], %fd397;
	add.s32 	%r365, %r365, 4;
$L__BB0_110:
	setp.eq.s32 	%p144, %r81, 0;
	@%p144 bra 	$L__BB0_115;
	setp.eq.s32 	%p145, %r81, 1;
	@%p145 bra 	$L__BB0_113;
	mul.wide.u32 	%rd84, %r365, 16;
	add.s64 	%rd85, %rd4, %rd84;
	ld.global.f64 	%fd403, [%rd85];
	add.s64 	%rd86, %rd3, %rd84;
	ld.global.f64 	%fd404, [%rd86];
	sub.f64 	%fd405, %fd403, %fd404;
	abs.f64 	%fd406, %fd405;
	ld.global.f64 	%fd408, [%rd85+8];
	ld.global.f64 	%fd409, [%rd86+8];
	sub.f64 	%fd410, %fd408, %fd409;
	abs.f64 	%fd411, %fd410;
	setp.gt.f64 	%p146, %fd406, %fd49;
	setp.gt.f64 	%p147, %fd411, %fd49;
	st.global.f64 	[%rd86], %fd403;
	st.global.f64 	[%rd86+8], %fd408;
	ld.global.f64 	%fd413, [%rd85+16];
	ld.global.f64 	%fd414, [%rd86+16];
	sub.f64 	%fd415, %fd413, %fd414;
	abs.f64 	%fd416, %fd415;
	ld.global.f64 	%fd417, [%rd85+24];
	ld.global.f64 	%fd418, [%rd86+24];
	sub.f64 	%fd419, %fd417, %fd418;
	abs.f64 	%fd420, %fd419;
	max.f64 	%fd422, %fd416, %fd420;
	setp.gt.f64 	%p148, %fd422, %fd49;
	selp.b32 	%r247, 1, %r370, %p147;
	selp.b32 	%r248, 1, %r247, %p146;
	selp.b32 	%r370, 1, %r248, %p148;
	st.global.f64 	[%rd86+16], %fd413;
	st.global.f64 	[%rd86+24], %fd417;
	add.s32 	%r365, %r365, 2;
$L__BB0_113:
	and.b32  	%r249, %r112, 1;
	setp.eq.b32 	%p149, %r249, 1;
	not.pred 	%p150, %p149;
	@%p150 bra 	$L__BB0_115;
	mul.wide.u32 	%rd87, %r365, 16;
	add.s64 	%rd88, %rd4, %rd87;
	ld.global.f64 	%fd423, [%rd88];
	add.s64 	%rd89, %rd3, %rd87;
	ld.global.f64 	%fd424, [%rd89];
	sub.f64 	%fd425, %fd423, %fd424;
	abs.f64 	%fd426, %fd425;
	ld.global.f64 	%fd427, [%rd88+8];
	ld.global.f64 	%fd428, [%rd89+8];
	sub.f64 	%fd429, %fd427, %fd428;
	abs.f64 	%fd430, %fd429;
	max.f64 	%fd432, %fd426, %fd430;
	setp.gt.f64 	%p151, %fd432, %fd49;
	selp.b32 	%r370, 1, %r370, %p151;
	st.global.f64 	[%rd89], %fd423;
	st.global.f64 	[%rd89+8], %fd427;
$L__BB0_115:
	xor.b32  	%r371, %r370, 1;
$L__BB0_116:
	ld.param.u64 	%rd112, [_Z13kmeans_kernelP6VectorS0_S0_PiiiiS1__param_7];
	cvta.to.global.u64 	%rd90, %rd112;
	st.global.u32 	[%rd90], %r371;
	setp.eq.s32 	%p152, %r371, 0;
	@%p152 bra 	$L__BB0_130;
	setp.lt.s32 	%p153, %r112, 1;
	ld.global.u32 	%r250, [itr];
	mov.b32 	%r251, 10;
	st.local.v2.u32 	[%rd5], {%r250, %r251};
	mov.u64 	%rd91, $str;
	cvta.global.u64 	%rd92, %rd91;
	add.u64 	%rd93, %SP, 0;
	{ // callseq 6, 0
	.param .b64 param0;
	st.param.b64 	[param0], %rd92;
	.param .b64 param1;
	st.param.b64 	[param1], %rd93;
	.param .b32 retval0;
	call.uni (retval0), 
	vprintf, 
	(
	param0, 
	param1
	);
	ld.param.b32 	%r252, [retval0];
	} // callseq 6
	@%p153 bra 	$L__BB0_130;
	add.s32 	%r255, %r112, -1;
	and.b32  	%r96, %r112, 15;
	setp.lt.u32 	%p154, %r255, 15;
	mov.b32 	%r374, 0;
	@%p154 bra 	$L__BB0_121;
	and.b32  	%r374, %r112, 2147483632;
	add.s64 	%rd118, %rd3, 128;
	mov.b32 	%r372, 0;
	mov.u64 	%rd94, $str$1;
$L__BB0_120:
	.pragma "nounroll";
	ld.global.f64 	%fd433, [%rd118+-128];
	ld.global.f64 	%fd434, [%rd118+-120];
	st.local.u32 	[%rd5], %r372;
	st.local.f64 	[%rd5+8], %fd433;
	st.local.f64 	[%rd5+16], %fd434;
	cvta.global.u64 	%rd95, %rd94;
	{ // callseq 7, 0
	.param .b64 param0;
	st.param.b64 	[param0], %rd95;
	.param .b64 param1;
	st.param.b64 	[param1], %rd93;
	.param .b32 retval0;
	call.uni (retval0), 
	vprintf, 
	(
	param0, 
	param1
	);
	ld.param.b32 	%r257, [retval0];
	} // callseq 7
	ld.global.f64 	%fd435, [%rd118+-112];
	ld.global.f64 	%fd436, [%rd118+-104];
	add.s32 	%r259, %r372, 1;
	st.local.u32 	[%rd5], %r259;
	st.local.f64 	[%rd5+8], %fd435;
	st.local.f64 	[%rd5+16], %fd436;
	{ // callseq 8, 0
	.param .b64 param0;
	st.param.b64 	[param0], %rd95;
	.param .b64 param1;
	st.param.b64 	[param1], %rd93;
	.param .b32 retval0;
	call.uni (retval0), 
	vprintf, 
	(
	param0, 
	param1
	);
	ld.param.b32 	%r260, [retval0];
	} // callseq 8
	ld.global.f64 	%fd437, [%rd118+-96];
	ld.global.f64 	%fd438, [%rd118+-88];
	add.s32 	%r262, %r372, 2;
	st.local.u32 	[%rd5], %r262;
	st.local.f64 	[%rd5+8], %fd437;
	st.local.f64 	[%rd5+16], %fd438;
	{ // callseq 9, 0
	.param .b64 param0;
	st.param.b64 	[param0], %rd95;
	.param .b64 param1;
	st.param.b64 	[param1], %rd93;
	.param .b32 retval0;
	call.uni (retval0), 
	vprintf, 
	(
	param0, 
	param1
	);
	ld.param.b32 	%r263, [retval0];
	} // callseq 9
	ld.global.f64 	%fd439, [%rd118+-80];
	ld.global.f64 	%fd440, [%rd118+-72];
	add.s32 	%r265, %r372, 3;
	st.local.u32 	[%rd5], %r265;
	st.local.f64 	[%rd5+8], %fd439;
	st.local.f64 	[%rd5+16], %fd440;
	{ // callseq 10, 0
	.param .b64 param0;
	st.param.b64 	[param0], %rd95;
	.param .b64 param1;
	st.param.b64 	[param1], %rd93;
	.param .b32 retval0;
	call.uni (retval0), 
	vprintf, 
	(
	param0, 
	param1
	);
	ld.param.b32 	%r266, [retval0];
	} // callseq 10
	ld.global.f64 	%fd441, [%rd118+-64];
	ld.global.f64 	%fd442, [%rd118+-56];
	add.s32 	%r268, %r372, 4;
	st.local.u32 	[%rd5], %r268;
	st.local.f64 	[%rd5+8], %fd441;
	st.local.f64 	[%rd5+16], %fd442;
	{ // callseq 11, 0
	.param .b64 param0;
	st.param.b64 	[param0], %rd95;
	.param .b64 param1;
	st.param.b64 	[param1], %rd93;
	.param .b32 retval0;
	call.uni (retval0), 
	vprintf, 
	(
	param0, 
	param1
	);
	ld.param.b32 	%r269, [retval0];
	} // callseq 11
	ld.global.f64 	%fd443, [%rd118+-48];
	ld.global.f64 	%fd444, [%rd118+-40];
	add.s32 	%r271, %r372, 5;
	st.local.u32 	[%rd5], %r271;
	st.local.f64 	[%rd5+8], %fd443;
	st.local.f64 	[%rd5+16], %fd444;
	{ // callseq 12, 0
	.param .b64 param0;
	st.param.b64 	[param0], %rd95;
	.param .b64 param1;
	st.param.b64 	[param1], %rd93;
	.param .b32 retval0;
	call.uni (retval0), 
	vprintf, 
	(
	param0, 
	param1
	);
	ld.param.b32 	%r272, [retval0];
	} // callseq 12
	ld.global.f64 	%fd445, [%rd118+-32];
	ld.global.f64 	%fd446, [%rd118+-24];
	add.s32 	%r274, %r372, 6;
	st.local.u32 	[%rd5], %r274;
	st.local.f64 	[%rd5+8], %fd445;
	st.local.f64 	[%rd5+16], %fd446;
	{ // callseq 13, 0
	.param .b64 param0;
	st.param.b64 	[param0], %rd95;
	.param .b64 param1;
	st.param.b64 	[param1], %rd93;
	.param .b32 retval0;
	call.uni (retval0), 
	vprintf, 
	(
	param0, 
	param1
	);
	ld.param.b32 	%r275, [retval0];
	} // callseq 13
	ld.global.f64 	%fd447, [%rd118+-16];
	ld.global.f64 	%fd448, [%rd118+-8];
	add.s32 	%r277, %r372, 7;
	st.local.u32 	[%rd5], %r277;
	st.local.f64 	[%rd5+8], %fd447;
	st.local.f64 	[%rd5+16], %fd448;
	{ // callseq 14, 0
	.param .b64 param0;
	st.param.b64 	[param0], %rd95;
	.param .b64 param1;
	st.param.b64 	[param1], %rd93;
	.param .b32 retval0;
	call.uni (retval0), 
	vprintf, 
	(
	param0, 
	param1
	);
	ld.param.b32 	%r278, [retval0];
	} // callseq 14
	ld.global.f64 	%fd449, [%rd118];
	ld.global.f64 	%fd450, [%rd118+8];
	add.s32 	%r280, %r372, 8;
	st.local.u32 	[%rd5], %r280;
	st.local.f64 	[%rd5+8], %fd449;
	st.local.f64 	[%rd5+16], %fd450;
	{ // callseq 15, 0
	.param .b64 param0;
	st.param.b64 	[param0], %rd95;
	.param .b64 param1;
	st.param.b64 	[param1], %rd93;
	.param .b32 retval0;
	call.uni (retval0), 
	vprintf, 
	(
	param0, 
	param1
	);
	ld.param.b32 	%r281, [retval0];
	} // callseq 15
	ld.global.f64 	%fd451, [%rd118+16];
	ld.global.f64 	%fd452, [%rd118+24];
	add.s32 	%r283, %r372, 9;
	st.local.u32 	[%rd5], %r283;
	st.local.f64 	[%rd5+8], %fd451;
	st.local.f64 	[%rd5+16], %fd452;
	{ // callseq 16, 0
	.param .b64 param0;
	st.param.b64 	[param0], %rd95;
	.param .b64 param1;
	st.param.b64 	[param1], %rd93;
	.param .b32 retval0;
	call.uni (retval0), 
	vprintf, 
	(
	param0, 
	param1
	);
	ld.param.b32 	%r284, [retval0];
	} // callseq 16
	ld.global.f64 	%fd453, [%rd118+32];
	ld.global.f64 	%fd454, [%rd118+40];
	add.s32 	%r286, %r372, 10;
	st.local.u32 	[%rd5], %r286;
	st.local.f64 	[%rd5+8], %fd453;
	st.local.f64 	[%rd5+16], %fd454;
	{ // callseq 17, 0
	.param .b64 param0;
	st.param.b64 	[param0], %rd95;
	.param .b64 param1;
	st.param.b64 	[param1], %rd93;
	.param .b32 retval0;
	call.uni (retval0), 
	vprintf, 
	(
	param0, 
	param1
	);
	ld.param.b32 	%r287, [retval0];
	} // callseq 17
	ld.global.f64 	%fd455, [%rd118+48];
	ld.global.f64 	%fd456, [%rd118+56];
	add.s32 	%r289, %r372, 11;
	st.local.u32 	[%rd5], %r289;
	st.local.f64 	[%rd5+8], %fd455;
	st.local.f64 	[%rd5+16], %fd456;
	{ // callseq 18, 0
	.param .b64 param0;
	st.param.b64 	[param0], %rd95;
	.param .b64 param1;
	st.param.b64 	[param1], %rd93;
	.param .b32 retval0;
	call.uni (retval0), 
	vprintf, 
	(
	param0, 
	param1
	);
	ld.param.b32 	%r290, [retval0];
	} // callseq 18
	ld.global.f64 	%fd457, [%rd118+64];
	ld.global.f64 	%fd458, [%rd118+72];
	add.s32 	%r292, %r372, 12;
	st.local.u32 	[%rd5], %r292;
	st.local.f64 	[%rd5+8], %fd457;
	st.local.f64 	[%rd5+16], %fd458;
	{ // callseq 19, 0
	.param .b64 param0;
	st.param.b64 	[param0], %rd95;
	.param .b64 param1;
	st.param.b64 	[param1], %rd93;
	.param .b32 retval0;
	call.uni (retval0), 
	vprintf, 
	(
	param0, 
	param1
	);
	ld.param.b32 	%r293, [retval0];
	} // callseq 19
	ld.global.f64 	%fd459, [%rd118+80];
	ld.global.f64 	%fd460, [%rd118+88];
	add.s32 	%r295, %r372, 13;
	st.local.u32 	[%rd5], %r295;
	st.local.f64 	[%rd5+8], %fd459;
	st.local.f64 	[%rd5+16], %fd460;
	{ // callseq 20, 0
	.param .b64 param0;
	st.param.b64 	[param0], %rd95;
	.param .b64 param1;
	st.param.b64 	[param1], %rd93;
	.param .b32 retval0;
	call.uni (retval0), 
	vprintf, 
	(
	param0, 
	param1
	);
	ld.param.b32 	%r296, [retval0];
	} // callseq 20
	ld.global.f64 	%fd461, [%rd118+96];
	ld.global.f64 	%fd462, [%rd118+104];
	add.s32 	%r298, %r372, 14;
	st.local.u32 	[%rd5], %r298;
	st.local.f64 	[%rd5+8], %fd461;
	st.local.f64 	[%rd5+16], %fd462;
	{ // callseq 21, 0
	.param .b64 param0;
	st.param.b64 	[param0], %rd95;
	.param .b64 param1;
	st.param.b64 	[param1], %rd93;
	.param .b32 retval0;
	call.uni (retval0), 
	vprintf, 
	(
	param0, 
	param1
	);
	ld.param.b32 	%r299, [retval0];
	} // callseq 21
	ld.global.f64 	%fd463, [%rd118+112];
	ld.global.f64 	%fd464, [%rd118+120];
	add.s32 	%r301, %r372, 15;
	st.local.u32 	[%rd5], %r301;
	st.local.f64 	[%rd5+8], %fd463;
	st.local.f64 	[%rd5+16], %fd464;
	{ // callseq 22, 0
	.param .b64 param0;
	st.param.b64 	[param0], %rd95;
	.param .b64 param1;
	st.param.b64 	[param1], %rd93;
	.param .b32 retval0;
	call.uni (retval0), 
	vprintf, 
	(
	param0, 
	param1
	);
	ld.param.b32 	%r302, [retval0];
	} // callseq 22
	add.s64 	%rd118, %rd118, 256;
	add.s32 	%r372, %r372, 16;
	setp.ne.s32 	%p155, %r372, %r374;
	@%p155 bra 	$L__BB0_120;
$L__BB0_121:
	setp.eq.s32 	%p156, %r96, 0;
	@%p156 bra 	$L__BB0_130;
	and.b32  	%r101, %r112, 7;
	setp.lt.u32 	%p157, %r96, 8;
	@%p157 bra 	$L__BB0_124;
	mul.wide.u32 	%rd97, %r374, 16;
	add.s64 	%rd98, %rd3, %rd97;
	ld.global.f64 	%fd465, [%rd98];
	ld.global.f64 	%fd466, [%rd98+8];
	st.local.u32 	[%rd5], %r374;
	st.local.f64 	[%rd5+8], %fd465;
	st.local.f64 	[%rd5+16], %fd466;
	mov.u64 	%rd99, $str$1;
	cvta.global.u64 	%rd100, %rd99;
	{ // callseq 23, 0
	.param .b64 param0;
	st.param.b64 	[param0], %rd100;
	.param .b64 param1;
	st.param.b64 	[param1], %rd93;
	.param .b32 retval0;
	call.uni (retval0), 
	vprintf, 
	(
	param0, 
	param1
	);
	ld.param.b32 	%r304, [retval0];
	} // callseq 23
	add.s32 	%r306, %r374, 1;
	ld.global.f64 	%fd467, [%rd98+16];
	ld.global.f64 	%fd468, [%rd98+24];
	st.local.u32 	[%rd5], %r306;
	st.local.f64 	[%rd5+8], %fd467;
	st.local.f64 	[%rd5+16], %fd468;
	{ // callseq 24, 0
	.param .b64 param0;
	st.param.b64 	[param0], %rd100;
	.param .b64 param1;
	st.param.b64 	[param1], %rd93;
	.param .b32 retval0;
	call.uni (retval0), 
	vprintf, 
	(
	param0, 
	param1
	);
	ld.param.b32 	%r307, [retval0];
	} // callseq 24
	add.s32 	%r309, %r374, 2;
	ld.global.f64 	%fd469, [%rd98+32];
	ld.global.f64 	%fd470, [%rd98+40];
	st.local.u32 	[%rd5], %r309;
	st.local.f64 	[%rd5+8], %fd469;
	st.local.f64 	[%rd5+16], %fd470;
	{ // callseq 25, 0
	.param .b64 param0;
	st.param.b64 	[param0], %rd100;
	.param .b64 param1;
	st.param.b64 	[param1], %rd93;
	.param .b32 retval0;
	call.uni (retval0), 
	vprintf, 
	(
	param0, 
	param1
	);
	ld.param.b32 	%r310, [retval0];
	} // callseq 25
	add.s32 	%r312, %r374, 3;
	ld.global.f64 	%fd471, [%rd98+48];
	ld.global.f64 	%fd472, [%rd98+56];
	st.local.u32 	[%rd5], %r312;
	st.local.f64 	[%rd5+8], %fd471;
	st.local.f64 	[%rd5+16], %fd472;
	{ // callseq 26, 0
	.param .b64 param0;
	st.param.b64 	[param0], %rd100;
	.param .b64 param1;
	st.param.b64 	[param1], %rd93;
	.param .b32 retval0;
	call.uni (retval0), 
	vprintf, 
	(
	param0, 
	param1
	);
	ld.param.b32 	%r313, [retval0];
	} // callseq 26
	add.s32 	%r315, %r374, 4;
	ld.global.f64 	%fd473, [%rd98+64];
	ld.global.f64 	%fd474, [%rd98+72];
	st.local.u32 	[%rd5], %r315;
	st.local.f64 	[%rd5+8], %fd473;
	st.local.f64 	[%rd5+16], %fd474;
	{ // callseq 27, 0
	.param .b64 param0;
	st.param.b64 	[param0], %rd100;
	.param .b64 param1;
	st.param.b64 	[param1], %rd93;
	.param .b32 retval0;
	call.uni (retval0), 
	vprintf, 
	(
	param0, 
	param1
	);
	ld.param.b32 	%r316, [retval0];
	} // callseq 27
	add.s32 	%r318, %r374, 5;
	ld.global.f64 	%fd475, [%rd98+80];
	ld.global.f64 	%fd476, [%rd98+88];
	st.local.u32 	[%rd5], %r318;
	st.local.f64 	[%rd5+8], %fd475;
	st.local.f64 	[%rd5+16], %fd476;
	{ // callseq 28, 0
	.param .b64 param0;
	st.param.b64 	[param0], %rd100;
	.param .b64 param1;
	st.param.b64 	[param1], %rd93;
	.param .b32 retval0;
	call.uni (retval0), 
	vprintf, 
	(
	param0, 
	param1
	);
	ld.param.b32 	%r319, [retval0];
	} // callseq 28
	add.s32 	%r321, %r374, 6;
	ld.global.f64 	%fd477, [%rd98+96];
	ld.global.f64 	%fd478, [%rd98+104];
	st.local.u32 	[%rd5], %r321;
	st.local.f64 	[%rd5+8], %fd477;
	st.local.f64 	[%rd5+16], %fd478;
	{ // callseq 29, 0
	.param .b64 param0;
	st.param.b64 	[param0], %rd100;
	.param .b64 param1;
	st.param.b64 	[param1], %rd93;
	.param .b32 retval0;
	call.uni (retval0), 
	vprintf, 
	(
	param0, 
	param1
	);
	ld.param.b32 	%r322, [retval0];
	} // callseq 29
	add.s32 	%r324, %r374, 7;
	ld.global.f64 	%fd479, [%rd98+112];
	ld.global.f64 	%fd480, [%rd98+120];
	st.local.u32 	[%rd5], %r324;
	st.local.f64 	[%rd5+8], %fd479;
	st.local.f64 	[%rd5+16], %fd480;
	{ // callseq 30, 0
	.param .b64 param0;
	st.param.b64 	[param0], %rd100;
	.param .b64 param1;
	st.param.b64 	[param1], %rd93;
	.param .b32 retval0;
	call.uni (retval0), 
	vprintf, 
	(
	param0, 
	param1
	);
	ld.param.b32 	%r325, [retval0];
	} // callseq 30
	add.s32 	%r374, %r374, 8;
$L__BB0_124:
	setp.eq.s32 	%p158, %r101, 0;
	@%p158 bra 	$L__BB0_130;
	and.b32  	%r104, %r112, 3;
	setp.lt.u32 	%p159, %r101, 4;
	@%p159 bra 	$L__BB0_127;
	mul.wide.u32 	%rd102, %r374, 16;
	add.s64 	%rd103, %rd3, %rd102;
	ld.global.f64 	%fd481, [%rd103];
	ld.global.f64 	%fd482, [%rd103+8];
	st.local.u32 	[%rd5], %r374;
	st.local.f64 	[%rd5+8], %fd481;
	st.local.f64 	[%rd5+16], %fd482;
	mov.u64 	%rd104, $str$1;
	cvta.global.u64 	%rd105, %rd104;
	{ // callseq 31, 0
	.param .b64 param0;
	st.param.b64 	[param0], %rd105;
	.param .b64 param1;
	st.param.b64 	[param1], %rd93;
	.param .b32 retval0;
	call.uni (retval0), 
	vprintf, 
	(
	param0, 
	param1
	);
	ld.param.b32 	%r327, [retval0];
	} // callseq 31
	add.s32 	%r329, %r374, 1;
	ld.global.f64 	%fd483, [%rd103+16];
	ld.global.f64 	%fd484, [%rd103+24];
	st.local.u32 	[%rd5], %r329;
	st.local.f64 	[%rd5+8], %fd483;
	st.local.f64 	[%rd5+16], %fd484;
	{ // callseq 32, 0
	.param .b64 param0;
	st.param.b64 	[param0], %rd105;
	.param .b64 param1;
	st.param.b64 	[param1], %rd93;
	.param .b32 retval0;
	call.uni (retval0), 
	vprintf, 
	(
	param0, 
	param1
	);
	ld.param.b32 	%r330, [retval0];
	} // callseq 32
	add.s32 	%r332, %r374, 2;
	ld.global.f64 	%fd485, [%rd103+32];
	ld.global.f64 	%fd486, [%rd103+40];
	st.local.u32 	[%rd5], %r332;
	st.local.f64 	[%rd5+8], %fd485;
	st.local.f64 	[%rd5+16], %fd486;
	{ // callseq 33, 0
	.param .b64 param0;
	st.param.b64 	[param0], %rd105;
	.param .b64 param1;
	st.param.b64 	[param1], %rd93;
	.param .b32 retval0;
	call.uni (retval0), 
	vprintf, 
	(
	param0, 
	param1
	);
	ld.param.b32 	%r333, [retval0];
	} // callseq 33
	add.s32 	%r335, %r374, 3;
	ld.global.f64 	%fd487, [%rd103+48];
	ld.global.f64 	%fd488, [%rd103+56];
	st.local.u32 	[%rd5], %r335;
	st.local.f64 	[%rd5+8], %fd487;
	st.local.f64 	[%rd5+16], %fd488;
	{ // callseq 34, 0
	.param .b64 param0;
	st.param.b64 	[param0], %rd105;
	.param .b64 param1;
	st.param.b64 	[param1], %rd93;
	.param .b32 retval0;
	call.uni (retval0), 
	vprintf, 
	(
	param0, 
	param1
	);
	ld.param.b32 	%r336, [retval0];
	} // callseq 34
	add.s32 	%r374, %r374, 4;
$L__BB0_127:
	setp.eq.s32 	%p160, %r104, 0;
	@%p160 bra 	$L__BB0_130;
	mul.wide.u32 	%rd107, %r374, 16;
	add.s64 	%rd108, %rd107, %rd3;
	add.s64 	%rd119, %rd108, 8;
	neg.s32 	%r376, %r104;
	mov.u64 	%rd109, $str$1;
$L__BB0_129:
	.pragma "nounroll";
	ld.global.f64 	%fd489, [%rd119+-8];
	ld.global.f64 	%fd490, [%rd119];
	st.local.u32 	[%rd5], %r374;
	st.local.f64 	[%rd5+8], %fd489;
	st.local.f64 	[%rd5+16], %fd490;
	cvta.global.u64 	%rd110, %rd109;
	{ // callseq 35, 0
	.param .b64 param0;
	st.param.b64 	[param0], %rd110;
	.param .b64 param1;
	st.param.b64 	[param1], %rd93;
	.param .b32 retval0;
	call.uni (retval0), 
	vprintf, 
	(
	param0, 
	param1
	);
	ld.param.b32 	%r338, [retval0];
	} // callseq 35
	add.s32 	%r374, %r374, 1;
	add.s64 	%rd119, %rd119, 16;
	add.s32 	%r376, %r376, 1;
	setp.ne.s32 	%p161, %r376, 0;
	@%p161 bra 	$L__BB0_129;
$L__BB0_130:
	ret;

}
.func  (.param .b64 func_retval0) __internal_accurate_pow(
	.param .b64 __internal_accurate_pow_param_0
)
{
	.reg .pred 	%p<8>;
	.reg .b32 	%r<49>;
	.reg .b32 	%f<3>;
	.reg .b64 	%fd<109>;

	ld.param.f64 	%fd10, [__internal_accurate_pow_param_0];
	{
	.reg .b32 %temp; 
	mov.b64 	{%temp, %r46}, %fd10;
	}
	{
	.reg .b32 %temp; 
	mov.b64 	{%r45, %temp}, %fd10;
	}
	shr.u32 	%r47, %r46, 20;
	setp.gt.u32 	%p1, %r46, 1048575;
	@%p1 bra 	$L__BB1_2;
	mul.f64 	%fd11, %fd10, 0d4350000000000000;
	{
	.reg .b32 %temp; 
	mov.b64 	{%temp, %r46}, %fd11;
	}
	{
	.reg .b32 %temp; 
	mov.b64 	{%r45, %temp}, %fd11;
	}
	shr.u32 	%r16, %r46, 20;
	add.s32 	%r47, %r16, -54;
$L__BB1_2:
	add.s32 	%r48, %r47, -1023;
	and.b32  	%r17, %r46, -2146435073;
	or.b32  	%r18, %r17, 1072693248;
	mov.b64 	%fd107, {%r45, %r18};
	setp.lt.u32 	%p2, %r18, 1073127583;
	@%p2 bra 	$L__BB1_4;
	{
	.reg .b32 %temp; 
	mov.b64 	{%r19, %temp}, %fd107;
	}
	{
	.reg .b32 %temp; 
	mov.b64 	{%temp, %r20}, %fd107;
	}
	add.s32 	%r21, %r20, -1048576;
	mov.b64 	%fd107, {%r19, %r21};
	add.s32 	%r48, %r47, -1022;
$L__BB1_4:
	add.f64 	%fd12, %fd107, 0dBFF0000000000000;
	add.f64 	%fd13, %fd107, 0d3FF0000000000000;
	rcp.approx.ftz.f64 	%fd14, %fd13;
	neg.f64 	%fd15, %fd13;
	fma.rn.f64 	%fd16, %fd15, %fd14, 0d3FF0000000000000;
	fma.rn.f64 	%fd17, %fd16, %fd16, %fd16;
	fma.rn.f64 	%fd18, %fd17, %fd14, %fd14;
	mul.f64 	%fd19, %fd12, %fd18;
	fma.rn.f64 	%fd20, %fd12, %fd18, %fd19;
	mul.f64 	%fd21, %fd20, %fd20;
	fma.rn.f64 	%fd22, %fd21, 0d3EB0F5FF7D2CAFE2, 0d3ED0F5D241AD3B5A;
	fma.rn.f64 	%fd23, %fd22, %fd21, 0d3EF3B20A75488A3F;
	fma.rn.f64 	%fd24, %fd23, %fd21, 0d3F1745CDE4FAECD5;
	fma.rn.f64 	%fd25, %fd24, %fd21, 0d3F3C71C7258A578B;
	fma.rn.f64 	%fd26, %fd25, %fd21, 0d3F6249249242B910;
	fma.rn.f64 	%fd27, %fd26, %fd21, 0d3F89999999999DFB;
	sub.f64 	%fd28, %fd12, %fd20;
	add.f64 	%fd29, %fd28, %fd28;
	neg.f64 	%fd30, %fd20;
	fma.rn.f64 	%fd31, %fd30, %fd12, %fd29;
	mul.f64 	%fd32, %fd18, %fd31;
	fma.rn.f64 	%fd33, %fd21, %fd27, 0d3FB5555555555555;
	mov.f64 	%fd34, 0d3FB5555555555555;
	sub.f64 	%fd35, %fd34, %fd33;
	fma.rn.f64 	%fd36, %fd21, %fd27, %fd35;
	add.f64 	%fd37, %fd36, 0dBC46A4CB00B9E7B0;
	add.f64 	%fd38, %fd33, %fd37;
	sub.f64 	%fd39, %fd33, %fd38;
	add.f64 	%fd40, %fd37, %fd39;
	mul.rn.f64 	%fd41, %fd20, %fd20;
	neg.f64 	%fd42, %fd41;
	fma.rn.f64 	%fd43, %fd20, %fd20, %fd42;
	{
	.reg .b32 %temp; 
	mov.b64 	{%r22, %temp}, %fd32;
	}
	{
	.reg .b32 %temp; 
	mov.b64 	{%temp, %r23}, %fd32;
	}
	add.s32 	%r24, %r23, 1048576;
	mov.b64 	%fd44, {%r22, %r24};
	fma.rn.f64 	%fd45, %fd20, %fd44, %fd43;
	mul.rn.f64 	%fd46, %fd41, %fd20;
	neg.f64 	%fd47, %fd46;
	fma.rn.f64 	%fd48, %fd41, %fd20, %fd47;
	fma.rn.f64 	%fd49, %fd41, %fd32, %fd48;
	fma.rn.f64 	%fd50, %fd45, %fd20, %fd49;
	mul.rn.f64 	%fd51, %fd38, %fd46;
	neg.f64 	%fd52, %fd51;
	fma.rn.f64 	%fd53, %fd38, %fd46, %fd52;
	fma.rn.f64 	%fd54, %fd38, %fd50, %fd53;
	fma.rn.f64 	%fd55, %fd40, %fd46, %fd54;
	add.f64 	%fd56, %fd51, %fd55;
	sub.f64 	%fd57, %fd51, %fd56;
	add.f64 	%fd58, %fd55, %fd57;
	add.f64 	%fd59, %fd20, %fd56;
	sub.f64 	%fd60, %fd20, %fd59;
	add.f64 	%fd61, %fd56, %fd60;
	add.f64 	%fd62, %fd58, %fd61;
	add.f64 	%fd63, %fd32, %fd62;
	add.f64 	%fd64, %fd59, %fd63;
	sub.f64 	%fd65, %fd59, %fd64;
	add.f64 	%fd66, %fd63, %fd65;
	xor.b32  	%r25, %r48, -2147483648;
	mov.b32 	%r26, 1127219200;
	mov.b64 	%fd67, {%r25, %r26};
	mov.b32 	%r27, -2147483648;
	mov.b64 	%fd68, {%r27, %r26};
	sub.f64 	%fd69, %fd67, %fd68;
	fma.rn.f64 	%fd70, %fd69, 0d3FE62E42FEFA39EF, %fd64;
	fma.rn.f64 	%fd71, %fd69, 0dBFE62E42FEFA39EF, %fd70;
	sub.f64 	%fd72, %fd71, %fd64;
	sub.f64 	%fd73, %fd66, %fd72;
	fma.rn.f64 	%fd74, %fd69, 0d3C7ABC9E3B39803F, %fd73;
	add.f64 	%fd75, %fd70, %fd74;
	sub.f64 	%fd76, %fd70, %fd75;
	add.f64 	%fd77, %fd74, %fd76;
	mov.f64 	%fd78, 0d4000000000000000;
	{
	.reg .b32 %temp; 
	mov.b64 	{%temp, %r28}, %fd78;
	}
	{
	.reg .b32 %temp; 
	mov.b64 	{%r29, %temp}, %fd78;
	}
	shl.b32 	%r30, %r28, 1;
	setp.gt.u32 	%p3, %r30, -33554433;
	and.b32  	%r31, %r28, -15728641;
	selp.b32 	%r32, %r31, %r28, %p3;
	mov.b64 	%fd79, {%r29, %r32};
	mul.rn.f64 	%fd80, %fd75, %fd79;
	neg.f64 	%fd81, %fd80;
	fma.rn.f64 	%fd82, %fd75, %fd79, %fd81;
	fma.rn.f64 	%fd83, %fd77, %fd79, %fd82;
	add.f64 	%fd4, %fd80, %fd83;
	sub.f64 	%fd84, %fd80, %fd4;
	add.f64 	%fd5, %fd83, %fd84;
	fma.rn.f64 	%fd85, %fd4, 0d3FF71547652B82FE, 0d4338000000000000;
	{
	.reg .b32 %temp; 
	mov.b64 	{%r13, %temp}, %fd85;
	}
	mov.f64 	%fd86, 0dC338000000000000;
	add.rn.f64 	%fd87, %fd85, %fd86;
	fma.rn.f64 	%fd88, %fd87, 0dBFE62E42FEFA39EF, %fd4;
	fma.rn.f64 	%fd89, %fd87, 0dBC7ABC9E3B39803F, %fd88;
	fma.rn.f64 	%fd90, %fd89, 0d3E5ADE1569CE2BDF, 0d3E928AF3FCA213EA;
	fma.rn.f64 	%fd91, %fd90, %fd89, 0d3EC71DEE62401315;
	fma.rn.f64 	%fd92, %fd91, %fd89, 0d3EFA01997C89EB71;
	fma.rn.f64 	%fd93, %fd92, %fd89, 0d3F2A01A014761F65;
	fma.rn.f64 	%fd94, %fd93, %fd89, 0d3F56C16C1852B7AF;
	fma.rn.f64 	%fd95, %fd94, %fd89, 0d3F81111111122322;
	fma.rn.f64 	%fd96, %fd95, %fd89, 0d3FA55555555502A1;
	fma.rn.f64 	%fd97, %fd96, %fd89, 0d3FC5555555555511;
	fma.rn.f64 	%fd98, %fd97, %fd89, 0d3FE000000000000B;
	fma.rn.f64 	%fd99, %fd98, %fd89, 0d3FF0000000000000;
	fma.rn.f64 	%fd100, %fd99, %fd89, 0d3FF0000000000000;
	{
	.reg .b32 %temp; 
	mov.b64 	{%r14, %temp}, %fd100;
	}
	{
	.reg .b32 %temp; 
	mov.b64 	{%temp, %r15}, %fd100;
	}
	shl.b32 	%r33, %r13, 20;
	add.s32 	%r34, %r33, %r15;
	mov.b64 	%fd108, {%r14, %r34};
	{
	.reg .b32 %temp; 
	mov.b64 	{%temp, %r35}, %fd4;
	}
	mov.b32 	%f2, %r35;
	abs.f32 	%f1, %f2;
	setp.lt.f32 	%p4, %f1, 0f4086232B;
	@%p4 bra 	$L__BB1_7;
	setp.lt.f64 	%p5, %fd4, 0d0000000000000000;
	add.f64 	%fd101, %fd4, 0d7FF0000000000000;
	selp.f64 	%fd108, 0d0000000000000000, %fd101, %p5;
	setp.geu.f32 	%p6, %f1, 0f40874800;
	@%p6 bra 	$L__BB1_7;
	shr.u32 	%r36, %r13, 31;
	add.s32 	%r37, %r13, %r36;
	shr.s32 	%r38, %r37, 1;
	shl.b32 	%r39, %r38, 20;
	add.s32 	%r40, %r15, %r39;
	mov.b64 	%fd102, {%r14, %r40};
	sub.s32 	%r41, %r13, %r38;
	shl.b32 	%r42, %r41, 20;
	add.s32 	%r43, %r42, 1072693248;
	mov.b32 	%r44, 0;
	mov.b64 	%fd103, {%r44, %r43};
	mul.f64 	%fd108, %fd103, %fd102;
$L__BB1_7:
	abs.f64 	%fd104, %fd108;
	setp.eq.f64 	%p7, %fd104, 0d7FF0000000000000;
	fma.rn.f64 	%fd105, %fd108, %fd5, %fd108;
	selp.f64 	%fd106, %fd108, %fd105, %p7;
	st.param.f64 	[func_retval0], %fd106;
	ret;

}


// ===== COMPILED SASS (sm_100) =====

	.target	sm_100

	.elftype	@"ET_EXEC"


//--------------------- .note.nv.tkinfo           --------------------------
	.section	.note.nv.tkinfo,"",@"SHT_NOTE"
	.sectionflags	@"SHF_NOTE_NV_TKINFO"
	.tkinfo
        /*0018*/ 	.word	0x00000002
        /*0030*/ 	.string	""
        /*0030*/ 	.string	"ptxas"
        /*0030*/ 	.string	"Cuda compilation tools, release 13.0, V13.0.88"
        /*0030*/ 	.string	"Build cuda_13.0.r13.0/compiler.36424714_0"
        /*0030*/ 	.string	"-arch sm_100 -m 64 "



//--------------------- .note.nv.cuinfo           --------------------------
	.section	.note.nv.cuinfo,"",@"SHT_NOTE"
	.sectionflags	@"SHF_NOTE_NV_CUINFO"
        /*0018*/ 	.short	0x0002
        /*001a*/ 	.short	0x0064
        /*001c*/ 	.short	0x0082
	.zero		2


//--------------------- .nv.info                  --------------------------
	.section	.nv.info,"",@"SHT_CUDA_INFO"
	.align	4


	//----- nvinfo : EIATTR_REGCOUNT
	.align		4
        /*0000*/ 	.byte	0x04, 0x2f
        /*0002*/ 	.short	(.L_4 - .L_3)
	.align		4
.L_3:
        /*0004*/ 	.word	index@(_Z13kmeans_kernelP6VectorS0_S0_PiiiiS1_)
        /*0008*/ 	.word	0x00000023


	//----- nvinfo : EIATTR_FRAME_SIZE
	.align		4
.L_4:
        /*000c*/ 	.byte	0x04, 0x11
        /*000e*/ 	.short	(.L_6 - .L_5)
	.align		4
.L_5:
        /*0010*/ 	.word	index@($_Z13kmeans_kernelP6VectorS0_S0_PiiiiS1_$__internal_accurate_pow)
        /*0014*/ 	.word	0x00000018


	//----- nvinfo : EIATTR_FRAME_SIZE
	.align		4
.L_6:
        /*0018*/ 	.byte	0x04, 0x11
        /*001a*/ 	.short	(.L_8 - .L_7)
	.align		4
.L_7:
        /*001c*/ 	.word	index@($__internal_1_$__cuda_sm20_dsqrt_rn_f64_mediumpath_v1)
        /*0020*/ 	.word	0x00000018


	//----- nvinfo : EIATTR_FRAME_SIZE
	.align		4
.L_8:
        /*0024*/ 	.byte	0x04, 0x11
        /*0026*/ 	.short	(.L_10 - .L_9)
	.align		4
.L_9:
        /*0028*/ 	.word	index@($__internal_0_$__cuda_sm20_div_rn_f64_full)
        /*002c*/ 	.word	0x00000018


	//----- nvinfo : EIATTR_FRAME_SIZE
	.align		4
.L_10:
        /*0030*/ 	.byte	0x04, 0x11
        /*0032*/ 	.short	(.L_12 - .L_11)
	.align		4
.L_11:
        /*0034*/ 	.word	index@(_Z13kmeans_kernelP6VectorS0_S0_PiiiiS1_)
        /*0038*/ 	.word	0x00000018


	//----- nvinfo : EIATTR_MIN_STACK_SIZE
	.align		4
.L_12:
        /*003c*/ 	.byte	0x04, 0x12
        /*003e*/ 	.short	(.L_14 - .L_13)
	.align		4
.L_13:
        /*0040*/ 	.word	index@(_Z13kmeans_kernelP6VectorS0_S0_PiiiiS1_)
        /*0044*/ 	.word	0x00000018
.L_14:


//--------------------- .nv.compat                --------------------------
	.section	.nv.compat,"",@"SHT_CUDA_COMPAT_INFO"
	.align	4
        /*0000*/ 	.byte	0x02, 0x09, 0x00, 0x00, 0x02, 0x02, 0x01, 0x00, 0x02, 0x05, 0x05, 0x00, 0x03, 0x07, 0x01, 0x01
        /*0010*/ 	.byte	0x02, 0x03, 0x00, 0x00, 0x02, 0x06, 0x01, 0x00, 0x04, 0x0b, 0x08, 0x00, 0x01, 0x00, 0x00, 0x00
        /*0020*/ 	.byte	0x00, 0x00, 0x00, 0x00


//--------------------- .nv.info._Z13kmeans_kernelP6VectorS0_S0_PiiiiS1_ --------------------------
	.section	.nv.info._Z13kmeans_kernelP6VectorS0_S0_PiiiiS1_,"",@"SHT_CUDA_INFO"
	.sectionflags	@""
	.align	4


	//----- nvinfo : EIATTR_CUDA_API_VERSION
	.align		4
        /*0000*/ 	.byte	0x04, 0x37
        /*0002*/ 	.short	(.L_16 - .L_15)
.L_15:
        /*0004*/ 	.word	0x00000082


	//----- nvinfo : EIATTR_KPARAM_INFO
	.align		4
.L_16:
        /*0008*/ 	.byte	0x04, 0x17
        /*000a*/ 	.short	(.L_18 - .L_17)
.L_17:
        /*000c*/ 	.word	0x00000000
        /*0010*/ 	.short	0x0007
        /*0012*/ 	.short	0x0030
        /*0014*/ 	.byte	0x00, 0xf5, 0x21, 0x00


	//----- nvinfo : EIATTR_KPARAM_INFO
	.align		4
.L_18:
        /*0018*/ 	.byte	0x04, 0x17
        /*001a*/ 	.short	(.L_20 - .L_19)
.L_19:
        /*001c*/ 	.word	0x00000000
        /*0020*/ 	.short	0x0006
        /*0022*/ 	.short	0x0028
        /*0024*/ 	.byte	0x00, 0xf0, 0x11, 0x00


	//----- nvinfo : EIATTR_KPARAM_INFO
	.align		4
.L_20:
        /*0028*/ 	.byte	0x04, 0x17
        /*002a*/ 	.short	(.L_22 - .L_21)
.L_21:
        /*002c*/ 	.word	0x00000000
        /*0030*/ 	.short	0x0005
        /*0032*/ 	.short	0x0024
        /*0034*/ 	.byte	0x00, 0xf0, 0x11, 0x00


	//----- nvinfo : EIATTR_KPARAM_INFO
	.align		4
.L_22:
        /*0038*/ 	.byte	0x04, 0x17
        /*003a*/ 	.short	(.L_24 - .L_23)
.L_23:
        /*003c*/ 	.word	0x00000000
        /*0040*/ 	.short	0x0004
        /*0042*/ 	.short	0x0020
        /*0044*/ 	.byte	0x00, 0xf0, 0x11, 0x00


	//----- nvinfo : EIATTR_KPARAM_INFO
	.align		4
.L_24:
        /*0048*/ 	.byte	0x04, 0x17
        /*004a*/ 	.short	(.L_26 - .L_25)
.L_25:
        /*004c*/ 	.word	0x00000000
        /*0050*/ 	.short	0x0003
        /*0052*/ 	.short	0x0018
        /*0054*/ 	.byte	0x00, 0xf5, 0x21, 0x00


	//----- nvinfo : EIATTR_KPARAM_INFO
	.align		4
.L_26:
        /*0058*/ 	.byte	0x04, 0x17
        /*005a*/ 	.short	(.L_28 - .L_27)
.L_27:
        /*005c*/ 	.word	0x00000000
        /*0060*/ 	.short	0x0002
        /*0062*/ 	.short	0x0010
        /*0064*/ 	.byte	0x00, 0xf5, 0x21, 0x00


	//----- nvinfo : EIATTR_KPARAM_INFO
	.align		4
.L_28:
        /*0068*/ 	.byte	0x04, 0x17
        /*006a*/ 	.short	(.L_30 - .L_29)
.L_29:
        /*006c*/ 	.word	0x00000000
        /*0070*/ 	.short	0x0001
        /*0072*/ 	.short	0x0008
        /*0074*/ 	.byte	0x00, 0xf5, 0x21, 0x00


	//----- nvinfo : EIATTR_KPARAM_INFO
	.align		4
.L_30:
        /*0078*/ 	.byte	0x04, 0x17
        /*007a*/ 	.short	(.L_32 - .L_31)
.L_31:
        /*007c*/ 	.word	0x00000000
        /*0080*/ 	.short	0x0000
        /*0082*/ 	.short	0x0000
        /*0084*/ 	.byte	0x00, 0xf5, 0x21, 0x00


	//----- nvinfo : EIATTR_SPARSE_MMA_MASK
	.align		4
.L_32:
        /*0088*/ 	.byte	0x03, 0x50
        /*008a*/ 	.short	0x0000


	//----- nvinfo : EIATTR_MAXREG_COUNT
	.align		4
        /*008c*/ 	.byte	0x03, 0x1b
        /*008e*/ 	.short	0x00ff


	//----- nvinfo : EIATTR_EXTERNS
	.align		4
        /*0090*/ 	.byte	0x04, 0x0f
        /*0092*/ 	.short	(.L_34 - .L_33)


	//   ....[0]....
	.align		4
.L_33:
        /*0094*/ 	.word	index@(vprintf)


	//----- nvinfo : EIATTR_MERCURY_ISA_VERSION
	.align		4
.L_34:
        /*0098*/ 	.byte	0x03, 0x5f
        /*009a*/ 	.short	0x0101


	//----- nvinfo : EIATTR_VRC_CTA_INIT_COUNT
	.align		4
        /*009c*/ 	.byte	0x02, 0x4a
	.zero		1
	.zero		1


	//----- nvinfo : EIATTR_SYSCALL_OFFSETS
	.align		4
        /*00a0*/ 	.byte	0x04, 0x46
        /*00a2*/ 	.short	(.L_36 - .L_35)


	//   ....[0]....
.L_35:
        /*00a4*/ 	.word	0x00006bc0


	//   ....[1]....
        /*00a8*/ 	.word	0x00006da0


	//   ....[2]....
        /*00ac*/ 	.word	0x00006e80


	//   ....[3]....
        /*00b0*/ 	.word	0x00006f60


	//   ....[4]....
        /*00b4*/ 	.word	0x00007040


	//   ....[5]....
        /*00b8*/ 	.word	0x00007120


	//   ....[6]....
        /*00bc*/ 	.word	0x00007200


	//   ....[7]....
        /*00c0*/ 	.word	0x000072e0


	//   ....[8]....
        /*00c4*/ 	.word	0x000073c0


	//   ....[9]....
        /*00c8*/ 	.word	0x000074a0


	//   ....[10]....
        /*00cc*/ 	.word	0x00007580


	//   ....[11]....
        /*00d0*/ 	.word	0x00007660


	//   ....[12]....
        /*00d4*/ 	.word	0x00007740


	//   ....[13]....
        /*00d8*/ 	.word	0x00007820


	//   ....[14]....
        /*00dc*/ 	.word	0x00007900


	//   ....[15]....
        /*00e0*/ 	.word	0x000079e0


	//   ....[16]....
        /*00e4*/ 	.word	0x00007ac0


	//   ....[17]....
        /*00e8*/ 	.word	0x00007c80


	//   ....[18]....
        /*00ec*/ 	.word	0x00007d60


	//   ....[19]....
        /*00f0*/ 	.word	0x00007e40


	//   ....[20]....
        /*00f4*/ 	.word	0x00007f20


	//   ....[21]....
        /*00f8*/ 	.word	0x00008000


	//   ....[22]....
        /*00fc*/ 	.word	0x000080e0


	//   ....[23]....
        /*0100*/ 	.word	0x000081c0


	//   ....[24]....
        /*0104*/ 	.word	0x000082a0


	//   ....[25]....
        /*0108*/ 	.word	0x00008410


	//   ....[26]....
        /*010c*/ 	.word	0x000084f0


	//   ....[27]....
        /*0110*/ 	.word	0x000085d0


	//   ....[28]....
        /*0114*/ 	.word	0x000086b0


	//   ....[29]....
        /*0118*/ 	.word	0x00008840


	//----- nvinfo : EIATTR_EXIT_INSTR_OFFSETS
	.align		4
.L_36:
        /*011c*/ 	.byte	0x04, 0x1c
        /*011e*/ 	.short	(.L_38 - .L_37)


	//   ....[0]....
.L_37:
        /*0120*/ 	.word	0x00006b00


	//   ....[1]....
        /*0124*/ 	.word	0x00006be0


	//   ....[2]....
        /*0128*/ 	.word	0x00007b40


	//   ....[3]....
        /*012c*/ 	.word	0x000082d0


	//   ....[4]....
        /*0130*/ 	.word	0x000086e0


	//   ....[5]....
        /*0134*/ 	.word	0x000088a0


	//----- nvinfo : EIATTR_CRS_STACK_SIZE
	.align		4
.L_38:
        /*0138*/ 	.byte	0x04, 0x1e
        /*013a*/ 	.short	(.L_40 - .L_39)
.L_39:
        /*013c*/ 	.word	0x00000000


	//----- nvinfo : EIATTR_CBANK_PARAM_SIZE
	.align		4
.L_40:
        /*0140*/ 	.byte	0x03, 0x19
        /*0142*/ 	.short	0x0038


	//----- nvinfo : EIATTR_PARAM_CBANK
	.align		4
        /*0144*/ 	.byte	0x04, 0x0a
        /*0146*/ 	.short	(.L_42 - .L_41)
	.align		4
.L_41:
        /*0148*/ 	.word	index@(.nv.constant0._Z13kmeans_kernelP6VectorS0_S0_PiiiiS1_)
        /*014c*/ 	.short	0x0380
        /*014e*/ 	.short	0x0038


	//----- nvinfo : EIATTR_SW_WAR
	.align		4
.L_42:
        /*0150*/ 	.byte	0x04, 0x36
        /*0152*/ 	.short	(.L_44 - .L_43)
.L_43:
        /*0154*/ 	.word	0x00000008
.L_44:


//--------------------- .nv.callgraph             --------------------------
	.section	.nv.callgraph,"",@"SHT_CUDA_CALLGRAPH"
	.align	4
	.sectionentsize	8
	.align		4
        /*0000*/ 	.word	0x00000000
	.align		4
        /*0004*/ 	.word	0xffffffff
	.align		4
        /*0008*/ 	.word	index@(_Z13kmeans_kernelP6VectorS0_S0_PiiiiS1_)
	.align		4
        /*000c*/ 	.word	index@(vprintf)
	.align		4
        /*0010*/ 	.word	0x00000000
	.align		4
        /*0014*/ 	.word	0xfffffffe
	.align		4
        /*0018*/ 	.word	0x00000000
	.align		4
        /*001c*/ 	.word	0xfffffffd
	.align		4
        /*0020*/ 	.word	0x00000000
	.align		4
        /*0024*/ 	.word	0xfffffffc


//--------------------- .nv.constant4             --------------------------
	.section	.nv.constant4,"a",@progbits
	.align	8
	.align		8
.nv.constant4:
        /*0000*/ 	.dword	vprintf
	.align		8
        /*0008*/ 	.dword	itr
	.align		8
        /*0010*/ 	.dword	$str
	.align		8
        /*0018*/ 	.dword	$str$1


//--------------------- .text._Z13kmeans_kernelP6VectorS0_S0_PiiiiS1_ --------------------------
	.section	.text._Z13kmeans_kernelP6VectorS0_S0_PiiiiS1_,"ax",@progbits
	.align	128
        .global         _Z13kmeans_kernelP6VectorS0_S0_PiiiiS1_
        .type           _Z13kmeans_kernelP6VectorS0_S0_PiiiiS1_,@function
        .size           _Z13kmeans_kernelP6VectorS0_S0_PiiiiS1_,(.L_x_132 - _Z13kmeans_kernelP6VectorS0_S0_PiiiiS1_)
        .other          _Z13kmeans_kernelP6VectorS0_S0_PiiiiS1_,@"STO_CUDA_ENTRY STV_DEFAULT"
_Z13kmeans_kernelP6VectorS0_S0_PiiiiS1_:
.text._Z13kmeans_kernelP6VectorS0_S0_PiiiiS1_:
[----:B------:R-:W0:Y:S02]  /*0000*/  LDC R1, c[0x0][0x37c] ;  /* 0x0000df00ff017b82 */ /* 0x000e240000000800 */
[----:B0-----:R-:W-:Y:S01]  /*0010*/  VIADD R1, R1, 0xffffffe8 ;  /* 0xffffffe801017836 */ /* 0x001fe20000000000 */
[----:B------:R-:W0:Y:S01]  /*0020*/  LDCU UR38, c[0x0][0x2f8] ;  /* 0x00005f00ff2677ac */ /* 0x000e220008000800 */
[----:B------:R-:W1:Y:S03]  /*0030*/  LDCU UR39, c[0x0][0x2fc] ;  /* 0x00005f80ff2777ac */ /* 0x000e660008000800 */
[----:B------:R-:W-:Y:S01]  /*0040*/  R2UR UR4, R1 ;  /* 0x00000000010472ca */ /* 0x000fe200000e0000 */
[----:B------:R-:W2:Y:S01]  /*0050*/  LDCU UR16, c[0x0][0x3a0] ;  /* 0x00007400ff1077ac */ /* 0x000ea20008000800 */
[----:B------:R-:W3:Y:S11]  /*0060*/  LDCU.64 UR36, c[0x0][0x358] ;  /* 0x00006b00ff2477ac */ /* 0x000ef60008000a00 */
[----:B0-----:R-:W-:-:S04]  /*0070*/  UIADD3 UR38, UP0, UPT, UR4, UR38, URZ ;  /* 0x0000002604267290 */ /* 0x001fc8000ff1e0ff */
[----:B-1----:R-:W-:Y:S02]  /*0080*/  UIADD3.X UR39, UPT, UPT, URZ, UR39, URZ, UP0, !UPT ;  /* 0x00000027ff277290 */ /* 0x002fe400087fe4ff */
[----:B--2---:R-:W-:-:S09]  /*0090*/  UISETP.GE.AND UP0, UPT, UR16, 0x1, UPT ;  /* 0x000000011000788c */ /* 0x004fd2000bf06270 */
[----:B---3--:R-:W-:Y:S05]  /*00a0*/  BRA.U !UP0, `(.L_x_0) ;  /* 0x0000000508747547 */ /* 0x008fea000b800000 */
[----:B------:R-:W-:Y:S02]  /*00b0*/  UISETP.GE.U32.AND UP1, UPT, UR16, 0x8, UPT ;  /* 0x000000081000788c */ /* 0x000fe4000bf26070 */
[----:B------:R-:W-:Y:S01]  /*00c0*/  ULOP3.LUT UR5, UR16, 0x7, URZ, 0xc0, !UPT ;  /* 0x0000000710057892 */ /* 0x000fe2000f8ec0ff */
[----:B------:R-:W-:-:S03]  /*00d0*/  UMOV UR4, URZ ;  /* 0x000000ff00047c82 */ /* 0x000fc60008000000 */
[----:B------:R-:W-:-:S03]  /*00e0*/  UISETP.NE.AND UP2, UPT, UR5, URZ, UPT ;  /* 0x000000ff0500728c */ /* 0x000fc6000bf45270 */
[----:B------:R-:W-:Y:S08]  /*00f0*/  BRA.U !UP1, `(.L_x_1) ;  /* 0x0000000109847547 */ /* 0x000ff0000b800000 */
[----:B------:R-:W0:Y:S01]  /*0100*/  LDC.64 R6, c[0x0][0x390] ;  /* 0x0000e400ff067b82 */ /* 0x000e220000000a00 */
[----:B------:R-:W-:Y:S01]  /*0110*/  IMAD.MOV.U32 R11, RZ, RZ, RZ ;  /* 0x000000ffff0b7224 */ /* 0x000fe200078e00ff */
[----:B------:R-:W-:-:S06]  /*0120*/  ULOP3.LUT UR4, UR16, 0x7ffffff8, URZ, 0xc0, !UPT ;  /* 0x7ffffff810047892 */ /* 0x000fcc000f8ec0ff */
[----:B------:R-:W1:Y:S06]  /*0130*/  LDC.64 R8, c[0x0][0x398] ;  /* 0x0000e600ff087b82 */ /* 0x000e6c0000000a00 */
.L_x_2:
[----:B0-2---:R-:W-:-:S04]  /*0140*/  IMAD.WIDE.U32 R2, R11, 0x10, R6 ;  /* 0x000000100b027825 */ /* 0x005fc800078e0006 */
[C---:B-1----:R-:W-:Y:S01]  /*0150*/  IMAD.WIDE.U32 R4, R11.reuse, 0x4, R8 ;  /* 0x000000040b047825 */ /* 0x042fe200078e0008 */
[----:B------:R2:W-:Y:S03]  /*0160*/  STG.E.64 desc[UR36][R2.64], RZ ;  /* 0x000000ff02007986 */ /* 0x0005e6000c101b24 */
[----:B------:R-:W-:Y:S01]  /*0170*/  VIADD R11, R11, 0x8 ;  /* 0x000000080b0b7836 */ /* 0x000fe20000000000 */
[----:B------:R2:W-:Y:S04]  /*0180*/  STG.E.64 desc[UR36][R2.64+0x8], RZ ;  /* 0x000008ff02007986 */ /* 0x0005e8000c101b24 */
[----:B------:R2:W-:Y:S01]  /*0190*/  STG.E desc[UR36][R4.64], RZ ;  /* 0x000000ff04007986 */ /* 0x0005e2000c101924 */
[----:B------:R-:W-:-:S03]  /*01a0*/  ISETP.NE.AND P0, PT, R11, UR4, PT ;  /* 0x000000040b007c0c */ /* 0x000fc6000bf05270 */
[----:B------:R2:W-:Y:S04]  /*01b0*/  STG.E.64 desc[UR36][R2.64+0x10], RZ ;  /* 0x000010ff02007986 */ /* 0x0005e8000c101b24 */
[----:B------:R2:W-:Y:S04]  /*01c0*/  STG.E.64 desc[UR36][R2.64+0x18], RZ ;  /* 0x000018ff02007986 */ /* 0x0005e8000c101b24 */
[----:B------:R2:W-:Y:S04]  /*01d0*/  STG.E desc[UR36][R4.64+0x4], RZ ;  /* 0x000004ff04007986 */ /* 0x0005e8000c101924 */
        /* <DEDUP_REMOVED lines=17> */
[----:B------:R2:W-:Y:S01]  /*02f0*/  STG.E desc[UR36][R4.64+0x1c], RZ ;  /* 0x00001cff04007986 */ /* 0x0005e2000c101924 */
[----:B------:R-:W-:Y:S05]  /*0300*/  @P0 BRA `(.L_x_2) ;  /* 0xfffffffc008c0947 */ /* 0x000fea000383ffff */
.L_x_1:
[----:B------:R-:W-:Y:S05]  /*0310*/  BRA.U !UP2, `(.L_x_0) ;  /* 0x000000010ad87547 */ /* 0x000fea000b800000 */
[----:B------:R-:W-:Y:S02]  /*0320*/  UISETP.GE.U32.AND UP1, UPT, UR5, 0x4, UPT ;  /* 0x000000040500788c */ /* 0x000fe4000bf26070 */
[----:B------:R-:W-:-:S04]  /*0330*/  ULOP3.LUT UR17, UR16, 0x3, URZ, 0xc0, !UPT ;  /* 0x0000000310117892 */ /* 0x000fc8000f8ec0ff */
[----:B------:R-:W-:-:S03]  /*0340*/  UISETP.NE.AND UP2, UPT, UR17, URZ, UPT ;  /* 0x000000ff1100728c */ /* 0x000fc6000bf45270 */
[----:B------:R-:W-:Y:S08]  /*0350*/  BRA.U !UP1, `(.L_x_3) ;  /* 0x0000000109507547 */ /* 0x000ff0000b800000 */
[----:B------:R-:W0:Y:S02]  /*0360*/  LDCU.128 UR8, c[0x0][0x390] ;  /* 0x00007200ff0877ac */ /* 0x000e240008000c00 */
[----:B0-----:R-:W-:Y:S02]  /*0370*/  UIMAD.WIDE.U32 UR6, UR4, 0x10, UR8 ;  /* 0x00000010040678a5 */ /* 0x001fe4000f8e0008 */
[----:B------:R-:W-:Y:S02]  /*0380*/  UIMAD.WIDE.U32 UR8, UR4, 0x4, UR10 ;  /* 0x00000004040878a5 */ /* 0x000fe4000f8e000a */
[----:B------:R-:W-:Y:S02]  /*0390*/  UIADD3 UR4, UPT, UPT, UR4, 0x4, URZ ;  /* 0x0000000404047890 */ /* 0x000fe4000fffe0ff */
[----:B--2---:R-:W-:Y:S01]  /*03a0*/  MOV R2, UR6 ;  /* 0x0000000600027c02 */ /* 0x004fe20008000f00 */
[----:B------:R-:W-:Y:S02]  /*03b0*/  IMAD.U32 R3, RZ, RZ, UR7 ;  /* 0x00000007ff037e24 */ /* 0x000fe4000f8e00ff */
[----:B------:R-:W-:-:S02]  /*03c0*/  IMAD.U32 R4, RZ, RZ, UR8 ;  /* 0x00000008ff047e24 */ /* 0x000fc4000f8e00ff */
[----:B------:R-:W-:Y:S01]  /*03d0*/  IMAD.U32 R5, RZ, RZ, UR9 ;  /* 0x00000009ff057e24 */ /* 0x000fe2000f8e00ff */
        /* <DEDUP_REMOVED lines=11> */
[----:B------:R0:W-:Y:S02]  /*0490*/  STG.E desc[UR36][R4.64+0xc], RZ ;  /* 0x00000cff04007986 */ /* 0x0001e4000c101924 */
.L_x_3:
[----:B------:R-:W-:Y:S05]  /*04a0*/  BRA.U !UP2, `(.L_x_0) ;  /* 0x000000010a747547 */ /* 0x000fea000b800000 */
[----:B------:R-:W-:Y:S02]  /*04b0*/  ULOP3.LUT UR5, UR16, 0x1, URZ, 0xc0, !UPT ;  /* 0x0000000110057892 */ /* 0x000fe4000f8ec0ff */
[----:B------:R-:W-:Y:S02]  /*04c0*/  UISETP.NE.AND UP1, UPT, UR17, 0x1, UPT ;  /* 0x000000011100788c */ /* 0x000fe4000bf25270 */
[----:B------:R-:W-:-:S06]  /*04d0*/  UISETP.NE.U32.AND UP2, UPT, UR5, 0x1, UPT ;  /* 0x000000010500788c */ /* 0x000fcc000bf45070 */
[----:B------:R-:W-:-:S05]  /*04e0*/  PLOP3.LUT P0, PT, PT, PT, UP2, 0x80, 0x8 ;  /* 0x000000000008781c */ /* 0x000fca0003f0f028 */
[----:B------:R-:W1:Y:S01]  /*04f0*/  @!UP2 LDCU.128 UR12, c[0x0][0x390] ;  /* 0x00007200ff0ca7ac */ /* 0x000e620008000c00 */
[----:B------:R-:W-:Y:S07]  /*0500*/  BRA.U !UP1, `(.L_x_4) ;  /* 0x0000000109387547 */ /* 0x000fee000b800000 */
[----:B------:R-:W3:Y:S02]  /*0510*/  LDCU.128 UR8, c[0x0][0x390] ;  /* 0x00007200ff0877ac */ /* 0x000ee40008000c00 */
[----:B---3--:R-:W-:Y:S02]  /*0520*/  UIMAD.WIDE.U32 UR8, UR4, 0x10, UR8 ;  /* 0x00000010040878a5 */ /* 0x008fe4000f8e0008 */
[----:B------:R-:W-:Y:S02]  /*0530*/  UIMAD.WIDE.U32 UR10, UR4, 0x4, UR10 ;  /* 0x00000004040a78a5 */ /* 0x000fe4000f8e000a */
[----:B------:R-:W-:Y:S02]  /*0540*/  UIADD3 UR4, UPT, UPT, UR4, 0x2, URZ ;  /* 0x0000000204047890 */ /* 0x000fe4000fffe0ff */
[----:B0-2---:R-:W-:Y:S01]  /*0550*/  MOV R2, UR8 ;  /* 0x0000000800027c02 */ /* 0x005fe20008000f00 */
        /* <DEDUP_REMOVED lines=8> */
[----:B------:R3:W-:Y:S02]  /*05e0*/  STG.E desc[UR36][R4.64+0x4], RZ ;  /* 0x000004ff04007986 */ /* 0x0007e4000c101924 */
.L_x_4:
[----:B-1----:R-:W-:Y:S02]  /*05f0*/  @!UP2 UIMAD.WIDE.U32 UR6, UR4, 0x10, UR12 ;  /* 0x000000100406a8a5 */ /* 0x002fe4000f8e000c */
[----:B------:R-:W-:-:S04]  /*0600*/  @!UP2 UIMAD.WIDE.U32 UR4, UR4, 0x4, UR14 ;  /* 0x000000040404a8a5 */ /* 0x000fc8000f8e000e */
[----:B0-23--:R-:W-:Y:S01]  /*0610*/  MOV R2, UR6 ;  /* 0x0000000600027c02 */ /* 0x00dfe20008000f00 */
[----:B------:R-:W-:Y:S02]  /*0620*/  IMAD.U32 R3, RZ, RZ, UR7 ;  /* 0x00000007ff037e24 */ /* 0x000fe4000f8e00ff */
[----:B------:R-:W-:Y:S02]  /*0630*/  IMAD.U32 R4, RZ, RZ, UR4 ;  /* 0x00000004ff047e24 */ /* 0x000fe4000f8e00ff */
[----:B------:R-:W-:Y:S01]  /*0640*/  IMAD.U32 R5, RZ, RZ, UR5 ;  /* 0x00000005ff057e24 */ /* 0x000fe2000f8e00ff */
[----:B------:R1:W-:Y:S04]  /*0650*/  @!P0 STG.E.64 desc[UR36][R2.64], RZ ;  /* 0x000000ff02008986 */ /* 0x0003e8000c101b24 */
[----:B------:R1:W-:Y:S04]  /*0660*/  @!P0 STG.E.64 desc[UR36][R2.64+0x8], RZ ;  /* 0x000008ff02008986 */ /* 0x0003e8000c101b24 */
[----:B------:R1:W-:Y:S02]  /*0670*/  @!P0 STG.E desc[UR36][R4.64], RZ ;  /* 0x000000ff04008986 */ /* 0x0003e4000c101924 */
.L_x_0:
[----:B------:R-:W3:Y:S02]  /*0680*/  LDCU UR4, c[0x0][0x3a4] ;  /* 0x00007480ff0477ac */ /* 0x000ee40008000800 */
[----:B---3--:R-:W-:-:S09]  /*0690*/  UISETP.GE.AND UP1, UPT, UR4, 0x1, UPT ;  /* 0x000000010400788c */ /* 0x008fd2000bf26270 */
[----:B------:R-:W-:Y:S05]  /*06a0*/  BRA.U !UP1, `(.L_x_5) ;  /* 0x0000001d09f07547 */ /* 0x000fea000b800000 */
[----:B------:R-:W-:Y:S05]  /*06b0*/  BRA.U !UP0, `(.L_x_6) ;  /* 0x0000001108b87547 */ /* 0x000fea000b800000 */
[----:B------:R-:W3:Y:S01]  /*06c0*/  LDCU.64 UR10, c[0x0][0x388] ;  /* 0x00007100ff0a77ac */ /* 0x000ee20008000a00 */
[----:B------:R-:W-:Y:S01]  /*06d0*/  UMOV UR4, URZ ;  /* 0x000000ff00047c82 */ /* 0x000fe20008000000 */
[----:B---3--:R-:W-:Y:S02]  /*06e0*/  UIADD3 UR7, UP0, UPT, UR10, 0x10, URZ ;  /* 0x000000100a077890 */ /* 0x008fe4000ff1e0ff */
[----:B------:R-:W-:Y:S02]  /*06f0*/  ULOP3.LUT UR10, UR16, 0x7ffffffe, URZ, 0xc0, !UPT ;  /* 0x7ffffffe100a7892 */ /* 0x000fe4000f8ec0ff */
[----:B------:R-:W-:-:S12]  /*0700*/  UIADD3.X UR11, UPT, UPT, URZ, UR11, URZ, UP0, !UPT ;  /* 0x0000000bff0b7290 */ /* 0x000fd800087fe4ff */
.L_x_25:
[----:B------:R-:W3:Y:S01]  /*0710*/  LDCU.64 UR8, c[0x0][0x380] ;  /* 0x00007000ff0877ac */ /* 0x000ee20008000a00 */
[----:B------:R-:W4:Y:S01]  /*0720*/  LDCU UR5, c[0x0][0x3a0] ;  /* 0x00007400ff0577ac */ /* 0x000f220008000800 */
[----:B---3--:R-:W-:-:S06]  /*0730*/  UIMAD.WIDE.U32 UR8, UR4, 0x10, UR8 ;  /* 0x00000010040878a5 */ /* 0x008fcc000f8e0008 */
[----:B012---:R-:W-:Y:S01]  /*0740*/  MOV R2, UR8 ;  /* 0x0000000800027c02 */ /* 0x007fe20008000f00 */
[----:B------:R-:W-:Y:S02]  /*0750*/  IMAD.U32 R3, RZ, RZ, UR9 ;  /* 0x00000009ff037e24 */ /* 0x000fe4000f8e00ff */
[----:B------:R-:W-:Y:S02]  /*0760*/  IMAD.U32 R4, RZ, RZ, UR8 ;  /* 0x00000008ff047e24 */ /* 0x000fe4000f8e00ff */
[----:B------:R-:W-:Y:S02]  /*0770*/  IMAD.U32 R5, RZ, RZ, UR9 ;  /* 0x00000009ff057e24 */ /* 0x000fe4000f8e00ff */
[----:B------:R-:W5:Y:S04]  /*0780*/  LDG.E.64 R2, desc[UR36][R2.64] ;  /* 0x0000002402027981 */ /* 0x000f68000c1e1b00 */
[----:B------:R-:W5:Y:S01]  /*0790*/  LDG.E.64 R4, desc[UR36][R4.64+0x8] ;  /* 0x0000082404047981 */ /* 0x000f62000c1e1b00 */
[----:B----4-:R-:W-:Y:S01]  /*07a0*/  UISETP.NE.AND UP0, UPT, UR5, 0x1, UPT ;  /* 0x000000010500788c */ /* 0x010fe2000bf05270 */
[----:B------:R-:W-:Y:S01]  /*07b0*/  MOV R6, 0xffffffff ;  /* 0xffffffff00067802 */ /* 0x000fe20000000f00 */
[----:B------:R-:W-:Y:S01]  /*07c0*/  IMAD.MOV.U32 R7, RZ, RZ, 0x7fefffff ;  /* 0x7fefffffff077424 */ /* 0x000fe200078e00ff */
[----:B------:R-:W-:Y:S01]  /*07d0*/  UMOV UR5, URZ ;  /* 0x000000ff00057c82 */ /* 0x000fe20008000000 */
[----:B------:R-:W-:-:S05]  /*07e0*/  UMOV UR6, URZ ;  /* 0x000000ff00067c82 */ /* 0x000fca0008000000 */
[----:B------:R-:W-:Y:S05]  /*07f0*/  BRA.U !UP0, `(.L_x_7) ;  /* 0x0000000908b07547 */ /* 0x000fea000b800000 */
[----:B------:R-:W-:Y:S01]  /*0800*/  IMAD.U32 R8, RZ, RZ, UR7 ;  /* 0x00000007ff087e24 */ /* 0x000fe2000f8e00ff */
[----:B------:R-:W-:Y:S01]  /*0810*/  MOV R6, 0xffffffff ;  /* 0xffffffff00067802 */ /* 0x000fe20000000f00 */
[----:B------:R-:W-:Y:S01]  /*0820*/  IMAD.U32 R9, RZ, RZ, UR11 ;  /* 0x0000000bff097e24 */ /* 0x000fe2000f8e00ff */
[----:B------:R-:W-:Y:S01]  /*0830*/  UMOV UR5, URZ ;  /* 0x000000ff00057c82 */ /* 0x000fe20008000000 */
[----:B------:R-:W-:Y:S01]  /*0840*/  IMAD.MOV.U32 R7, RZ, RZ, 0x7fefffff ;  /* 0x7fefffffff077424 */ /* 0x000fe200078e00ff */
[----:B------:R-:W-:-:S06]  /*0850*/  UMOV UR6, URZ ;  /* 0x000000ff00067c82 */ /* 0x000fcc0008000000 */
.L_x_18:
[----:B------:R-:W2:Y:S04]  /*0860*/  LDG.E.64 R12, desc[UR36][R8.64+-0x10] ;  /* 0xfffff024080c7981 */ /* 0x000ea8000c1e1b00 */
[----:B-----5:R0:W5:Y:S01]  /*0870*/  LDG.E.64 R10, desc[UR36][R8.64+-0x8] ;  /* 0xfffff824080a7981 */ /* 0x020162000c1e1b00 */
[----:B------:R-:W-:Y:S01]  /*0880*/  MOV R0, 0x8e0 ;  /* 0x000008e000007802 */ /* 0x000fe20000000f00 */
[----:B--2---:R-:W-:-:S08]  /*0890*/  DADD R12, -R2, R12 ;  /* 0x00000000020c7229 */ /* 0x004fd0000000010c */
[----:B------:R-:W-:-:S10]  /*08a0*/  DADD R14, -RZ, |R12| ;  /* 0x00000000ff0e7229 */ /* 0x000fd4000000050c */
[----:B------:R-:W-:Y:S02]  /*08b0*/  IMAD.MOV.U32 R16, RZ, RZ, R14 ;  /* 0x000000ffff107224 */ /* 0x000fe400078e000e */
[----:B0-----:R-:W-:-:S07]  /*08c0*/  IMAD.MOV.U32 R25, RZ, RZ, R15 ;  /* 0x000000ffff197224 */ /* 0x001fce00078e000f */
[----:B-----5:R-:W-:Y:S05]  /*08d0*/  CALL.REL.NOINC `($_Z13kmeans_kernelP6VectorS0_S0_PiiiiS1_$__internal_accurate_pow) ;  /* 0x0000008800187944 */ /* 0x020fea0003c00000 */
[C---:B------:R-:W-:Y:S02]  /*08e0*/  DADD R14, R12.reuse, 2 ;  /* 0x400000000c0e7429 */ /* 0x040fe40000000000 */
[----:B------:R-:W-:-:S08]  /*08f0*/  DSETP.NEU.AND P0, PT, R12, RZ, PT ;  /* 0x000000ff0c00722a */ /* 0x000fd00003f0d000 */
[----:B------:R-:W-:Y:S02]  /*0900*/  LOP3.LUT R14, R15, 0x7ff00000, RZ, 0xc0, !PT ;  /* 0x7ff000000f0e7812 */ /* 0x000fe400078ec0ff */
[----:B------:R-:W-:Y:S02]  /*0910*/  FSEL R15, R17, RZ, P0 ;  /* 0x000000ff110f7208 */ /* 0x000fe40000000000 */
[----:B------:R-:W-:Y:S02]  /*0920*/  ISETP.NE.AND P1, PT, R14, 0x7ff00000, PT ;  /* 0x7ff000000e00780c */ /* 0x000fe40003f25270 */
[----:B------:R-:W-:-:S11]  /*0930*/  FSEL R14, R16, RZ, P0 ;  /* 0x000000ff100e7208 */ /* 0x000fd60000000000 */
[----:B------:R-:W-:Y:S05]  /*0940*/  @P1 BRA `(.L_x_8) ;  /* 0x0000000000201947 */ /* 0x000fea0003800000 */
[----:B------:R-:W-:-:S14]  /*0950*/  DSETP.NAN.AND P0, PT, R12, R12, PT ;  /* 0x0000000c0c00722a */ /* 0x000fdc0003f08000 */
[----:B------:R-:W-:Y:S05]  /*0960*/  @P0 BRA `(.L_x_9) ;  /* 0x0000000000140947 */ /* 0x000fea0003800000 */
[----:B------:R-:W-:-:S14]  /*0970*/  DSETP.NEU.AND P0, PT, |R12|, +INF , PT ;  /* 0x7ff000000c00742a */ /* 0x000fdc0003f0d200 */
[----:B------:R-:W-:Y:S05]  /*0980*/  @P0 BRA `(.L_x_8) ;  /* 0x0000000000100947 */ /* 0x000fea0003800000 */
[----:B------:R-:W-:Y:S01]  /*0990*/  MOV R14, 0x0 ;  /* 0x00000000000e7802 */ /* 0x000fe20000000f00 */
[----:B------:R-:W-:Y:S01]  /*09a0*/  IMAD.MOV.U32 R15, RZ, RZ, 0x7ff00000 ;  /* 0x7ff00000ff0f7424 */ /* 0x000fe200078e00ff */
[----:B------:R-:W-:Y:S06]  /*09b0*/  BRA `(.L_x_8) ;  /* 0x0000000000047947 */ /* 0x000fec0003800000 */
.L_x_9:
[----:B------:R-:W-:-:S11]  /*09c0*/  DADD R14, R12, 2 ;  /* 0x400000000c0e7429 */ /* 0x000fd60000000000 */
.L_x_8:
[----:B------:R-:W-:Y:S01]  /*09d0*/  DADD R10, -R4, R10 ;  /* 0x00000000040a7229 */ /* 0x000fe2000000010a */
[----:B------:R-:W-:Y:S01]  /*09e0*/  MOV R0, 0xa50 ;  /* 0x00000a5000007802 */ /* 0x000fe20000000f00 */
[----:B------:R-:W-:-:S06]  /*09f0*/  DSETP.NEU.AND P0, PT, R12, 1, PT ;  /* 0x3ff000000c00742a */ /* 0x000fcc0003f0d000 */
[----:B------:R-:W-:Y:S01]  /*0a00*/  DADD R16, -RZ, |R10| ;  /* 0x00000000ff107229 */ /* 0x000fe2000000050a */
[----:B------:R-:W-:Y:S02]  /*0a10*/  FSEL R12, R14, RZ, P0 ;  /* 0x000000ff0e0c7208 */ /* 0x000fe40000000000 */
[----:B------:R-:W-:-:S07]  /*0a20*/  FSEL R13, R15, 1.875, P0 ;  /* 0x3ff000000f0d7808 */ /* 0x000fce0000000000 */
[----:B------:R-:W-:-:S07]  /*0a30*/  IMAD.MOV.U32 R25, RZ, RZ, R17 ;  /* 0x000000ffff197224 */ /* 0x000fce00078e0011 */
[----:B------:R-:W-:Y:S05]  /*0a40*/  CALL.REL.NOINC `($_Z13kmeans_kernelP6VectorS0_S0_PiiiiS1_$__internal_accurate_pow) ;  /* 0x0000008400bc7944 */ /* 0x000fea0003c00000 */
        /* <DEDUP_REMOVED lines=11> */
[----:B------:R-:W-:Y:S01]  /*0b00*/  IMAD.MOV.U32 R14, RZ, RZ, 0x0 ;  /* 0x00000000ff0e7424 */ /* 0x000fe200078e00ff */
[----:B------:R-:W-:Y:S01]  /*0b10*/  MOV R15, 0x7ff00000 ;  /* 0x7ff00000000f7802 */ /* 0x000fe20000000f00 */
[----:B------:R-:W-:Y:S06]  /*0b20*/  BRA `(.L_x_10) ;  /* 0x0000000000047947 */ /* 0x000fec0003800000 */
.L_x_11:
[----:B------:R-:W-:-:S11]  /*0b30*/  DADD R14, R10, 2 ;  /* 0x400000000a0e7429 */ /* 0x000fd60000000000 */
.L_x_10:
[----:B------:R-:W-:-:S06]  /*0b40*/  DSETP.NEU.AND P0, PT, R10, 1, PT ;  /* 0x3ff000000a00742a */ /* 0x000fcc0003f0d000 */
[----:B------:R-:W-:Y:S01]  /*0b50*/  FSEL R10, R14, RZ, P0 ;  /* 0x000000ff0e0a7208 */ /* 0x000fe20000000000 */
[----:B------:R-:W-:Y:S01]  /*0b60*/  IMAD.MOV.U32 R14, RZ, RZ, 0x0 ;  /* 0x00000000ff0e7424 */ /* 0x000fe200078e00ff */
[----:B------:R-:W-:Y:S01]  /*0b70*/  FSEL R11, R15, 1.875, P0 ;  /* 0x3ff000000f0b7808 */ /* 0x000fe20000000000 */
[----:B------:R-:W-:-:S05]  /*0b80*/  IMAD.MOV.U32 R15, RZ, RZ, 0x3fd80000 ;  /* 0x3fd80000ff0f7424 */ /* 0x000fca00078e00ff */
[----:B------:R-:W-:-:S06]  /*0b90*/  DADD R16, R12, R10 ;  /* 0x000000000c107229 */ /* 0x000fcc000000000a */
[----:B------:R-:W0:Y:S04]  /*0ba0*/  MUFU.RSQ64H R11, R17 ;  /* 0x00000011000b7308 */ /* 0x000e280000001c00 */
[----:B------:R-:W-:-:S05]  /*0bb0*/  VIADD R10, R17, 0xfcb00000 ;  /* 0xfcb00000110a7836 */ /* 0x000fca0000000000 */
[----:B------:R-:W-:Y:S01]  /*0bc0*/  ISETP.GE.U32.AND P0, PT, R10, 0x7ca00000, PT ;  /* 0x7ca000000a00780c */ /* 0x000fe20003f06070 */
[----:B0-----:R-:W-:-:S08]  /*0bd0*/  DMUL R12, R10, R10 ;  /* 0x0000000a0a0c7228 */ /* 0x001fd00000000000 */
[----:B------:R-:W-:-:S08]  /*0be0*/  DFMA R12, R16, -R12, 1 ;  /* 0x3ff00000100c742b */ /* 0x000fd0000000080c */
[----:B------:R-:W-:Y:S02]  /*0bf0*/  DFMA R14, R12, R14, 0.5 ;  /* 0x3fe000000c0e742b */ /* 0x000fe4000000000e */
[----:B------:R-:W-:-:S08]  /*0c00*/  DMUL R12, R10, R12 ;  /* 0x0000000c0a0c7228 */ /* 0x000fd00000000000 */
[----:B------:R-:W-:-:S08]  /*0c10*/  DFMA R18, R14, R12, R10 ;  /* 0x0000000c0e12722b */ /* 0x000fd0000000000a */
[----:B------:R-:W-:Y:S02]  /*0c20*/  DMUL R20, R16, R18 ;  /* 0x0000001210147228 */ /* 0x000fe40000000000 */
[----:B------:R-:W-:Y:S01]  /*0c30*/  IADD3 R13, PT, PT, R19, -0x100000, RZ ;  /* 0xfff00000130d7810 */ /* 0x000fe20007ffe0ff */
[----:B------:R-:W-:-:S05]  /*0c40*/  IMAD.MOV.U32 R12, RZ, RZ, R18 ;  /* 0x000000ffff0c7224 */ /* 0x000fca00078e0012 */
[----:B------:R-:W-:-:S08]  /*0c50*/  DFMA R22, R20, -R20, R16 ;  /* 0x800000141416722b */ /* 0x000fd00000000010 */
[----:B------:R-:W-:Y:S01]  /*0c60*/  DFMA R14, R22, R12, R20 ;  /* 0x0000000c160e722b */ /* 0x000fe20000000014 */
[----:B------:R-:W-:Y:S10]  /*0c70*/  @!P0 BRA `(.L_x_12) ;  /* 0x0000000000288947 */ /* 0x000ff40003800000 */
[----:B------:R-:W-:Y:S01]  /*0c80*/  IMAD.MOV.U32 R12, RZ, RZ, R16 ;  /* 0x000000ffff0c7224 */ /* 0x000fe200078e0010 */
[----:B------:R-:W-:Y:S01]  /*0c90*/  MOV R25, R17 ;  /* 0x0000001100197202 */ /* 0x000fe20000000f00 */
[----:B------:R-:W-:Y:S01]  /*0ca0*/  IMAD.MOV.U32 R14, RZ, RZ, R18 ;  /* 0x000000ffff0e7224 */ /* 0x000fe200078e0012 */
[----:B------:R-:W-:Y:S01]  /*0cb0*/  MOV R0, 0xd00 ;  /* 0x00000d0000007802 */ /* 0x000fe20000000f00 */
[----:B------:R-:W-:Y:S02]  /*0cc0*/  IMAD.MOV.U32 R16, RZ, RZ, R20 ;  /* 0x000000ffff107224 */ /* 0x000fe400078e0014 */
[----:B------:R-:W-:Y:S02]  /*0cd0*/  IMAD.MOV.U32 R17, RZ, RZ, R21 ;  /* 0x000000ffff117224 */ /* 0x000fe400078e0015 */
[----:B------:R-:W-:-:S07]  /*0ce0*/  IMAD.MOV.U32 R15, RZ, RZ, R13 ;  /* 0x000000ffff0f7224 */ /* 0x000fce00078e000d */
[----:B------:R-:W-:Y:S05]  /*0cf0*/  CALL.REL.NOINC `($__internal_1_$__cuda_sm20_dsqrt_rn_f64_mediumpath_v1) ;  /* 0x0000008000647944 */ /* 0x000fea0003c00000 */
[----:B------:R-:W-:Y:S01]  /*0d00*/  MOV R14, R12 ;  /* 0x0000000c000e7202 */ /* 0x000fe20000000f00 */
[----:B------:R-:W-:-:S07]  /*0d10*/  IMAD.MOV.U32 R15, RZ, RZ, R13 ;  /* 0x000000ffff0f7224 */ /* 0x000fce00078e000d */
.L_x_12:
[----:B------:R-:W2:Y:S04]  /*0d20*/  LDG.E.64 R12, desc[UR36][R8.64] ;  /* 0x00000024080c7981 */ /* 0x000ea8000c1e1b00 */
[----:B------:R0:W5:Y:S01]  /*0d30*/  LDG.E.64 R10, desc[UR36][R8.64+0x8] ;  /* 0x00000824080a7981 */ /* 0x000162000c1e1b00 */
[----:B------:R-:W-:Y:S01]  /*0d40*/  DSETP.GEU.AND P0, PT, R14, R6, PT ;  /* 0x000000060e00722a */ /* 0x000fe20003f0e000 */
[----:B------:R-:W-:-:S13]  /*0d50*/  MOV R0, 0xdf0 ;  /* 0x00000df000007802 */ /* 0x000fda0000000f00 */
[----:B------:R-:W-:Y:S01]  /*0d60*/  VOTEU.ANY UP0, P0 ;  /* 0x0000000000ff7886 */ /* 0x000fe20000000100 */
[----:B------:R-:W-:Y:S01]  /*0d70*/  PLOP3.LUT P0, PT, PT, PT, UP0, 0x80, 0x8 ;  /* 0x000000000008781c */ /* 0x000fe20003f0f008 */
[----:B------:R-:W-:-:S03]  /*0d80*/  USEL UR6, UR5, UR6, !UP0 ;  /* 0x0000000605067287 */ /* 0x000fc6000c000000 */
[----:B------:R-:W-:Y:S02]  /*0d90*/  FSEL R6, R14, R6, !P0 ;  /* 0x000000060e067208 */ /* 0x000fe40004000000 */
[----:B------:R-:W-:Y:S01]  /*0da0*/  FSEL R7, R15, R7, !P0 ;  /* 0x000000070f077208 */ /* 0x000fe20004000000 */
[----:B--2---:R-:W-:-:S08]  /*0db0*/  DADD R12, -R2, R12 ;  /* 0x00000000020c7229 */ /* 0x004fd0000000010c */
[----:B------:R-:W-:-:S10]  /*0dc0*/  DADD R16, -RZ, |R12| ;  /* 0x00000000ff107229 */ /* 0x000fd4000000050c */
        /* <DEDUP_REMOVED lines=16> */
.L_x_14:
[----:B------:R-:W-:-:S11]  /*0ed0*/  DADD R14, R12, 2 ;  /* 0x400000000c0e7429 */ /* 0x000fd60000000000 */
.L_x_13:
        /* <DEDUP_REMOVED lines=19> */
[----:B------:R-:W-:Y:S02]  /*1010*/  IMAD.MOV.U32 R14, RZ, RZ, 0x0 ;  /* 0x00000000ff0e7424 */ /* 0x000fe400078e00ff */
[----:B------:R-:W-:Y:S01]  /*1020*/  IMAD.MOV.U32 R15, RZ, RZ, 0x7ff00000 ;  /* 0x7ff00000ff0f7424 */ /* 0x000fe200078e00ff */
[----:B------:R-:W-:Y:S06]  /*1030*/  BRA `(.L_x_15) ;  /* 0x0000000000047947 */ /* 0x000fec0003800000 */
.L_x_16:
[----:B------:R-:W-:-:S11]  /*1040*/  DADD R14, R10, 2 ;  /* 0x400000000a0e7429 */ /* 0x000fd60000000000 */
.L_x_15:
[----:B------:R-:W-:-:S06]  /*1050*/  DSETP.NEU.AND P0, PT, R10, 1, PT ;  /* 0x3ff000000a00742a */ /* 0x000fcc0003f0d000 */
[----:B------:R-:W-:Y:S01]  /*1060*/  FSEL R10, R14, RZ, P0 ;  /* 0x000000ff0e0a7208 */ /* 0x000fe20000000000 */
[----:B------:R-:W-:Y:S01]  /*1070*/  IMAD.MOV.U32 R14, RZ, RZ, 0x0 ;  /* 0x00000000ff0e7424 */ /* 0x000fe200078e00ff */
[----:B------:R-:W-:Y:S01]  /*1080*/  FSEL R11, R15, 1.875, P0 ;  /* 0x3ff000000f0b7808 */ /* 0x000fe20000000000 */
[----:B------:R-:W-:-:S05]  /*1090*/  IMAD.MOV.U32 R15, RZ, RZ, 0x3fd80000 ;  /* 0x3fd80000ff0f7424 */ /* 0x000fca00078e00ff */
[----:B------:R-:W-:-:S06]  /*10a0*/  DADD R16, R12, R10 ;  /* 0x000000000c107229 */ /* 0x000fcc000000000a */
[----:B------:R-:W0:Y:S04]  /*10b0*/  MUFU.RSQ64H R11, R17 ;  /* 0x00000011000b7308 */ /* 0x000e280000001c00 */
[----:B------:R-:W-:-:S04]  /*10c0*/  IADD3 R10, PT, PT, R17, -0x3500000, RZ ;  /* 0xfcb00000110a7810 */ /* 0x000fc80007ffe0ff */
[----:B------:R-:W-:Y:S02]  /*10d0*/  ISETP.GE.U32.AND P0, PT, R10, 0x7ca00000, PT ;  /* 0x7ca000000a00780c */ /* 0x000fe40003f06070 */
[----:B0-----:R-:W-:-:S08]  /*10e0*/  DMUL R12, R10, R10 ;  /* 0x0000000a0a0c7228 */ /* 0x001fd00000000000 */
[----:B------:R-:W-:-:S08]  /*10f0*/  DFMA R12, R16, -R12, 1 ;  /* 0x3ff00000100c742b */ /* 0x000fd0000000080c */
[----:B------:R-:W-:Y:S02]  /*1100*/  DFMA R14, R12, R14, 0.5 ;  /* 0x3fe000000c0e742b */ /* 0x000fe4000000000e */
[----:B------:R-:W-:-:S08]  /*1110*/  DMUL R12, R10, R12 ;  /* 0x0000000c0a0c7228 */ /* 0x000fd00000000000 */
[----:B------:R-:W-:-:S08]  /*1120*/  DFMA R18, R14, R12, R10 ;  /* 0x0000000c0e12722b */ /* 0x000fd0000000000a */
[----:B------:R-:W-:Y:S02]  /*1130*/  DMUL R20, R16, R18 ;  /* 0x0000001210147228 */ /* 0x000fe40000000000 */
[----:B------:R-:W-:Y:S01]  /*1140*/  VIADD R15, R19, 0xfff00000 ;  /* 0xfff00000130f7836 */ /* 0x000fe20000000000 */
[----:B------:R-:W-:-:S05]  /*1150*/  MOV R14, R18 ;  /* 0x00000012000e7202 */ /* 0x000fca0000000f00 */
        /* <DEDUP_REMOVED lines=8> */
[----:B------:R-:W-:-:S07]  /*11e0*/  IMAD.MOV.U32 R17, RZ, RZ, R21 ;  /* 0x000000ffff117224 */ /* 0x000fce00078e0015 */
[----:B------:R-:W-:Y:S05]  /*11f0*/  CALL.REL.NOINC `($__internal_1_$__cuda_sm20_dsqrt_rn_f64_mediumpath_v1) ;  /* 0x0000007c00247944 */ /* 0x000fea0003c00000 */
.L_x_17:
[----:B------:R-:W-:-:S14]  /*1200*/  DSETP.GEU.AND P0, PT, R12, R6, PT ;  /* 0x000000060c00722a */ /* 0x000fdc0003f0e000 */
[----:B------:R-:W-:Y:S01]  /*1210*/  VOTEU.ANY UP0, P0 ;  /* 0x0000000000ff7886 */ /* 0x000fe20000000100 */
[----:B------:R-:W-:Y:S02]  /*1220*/  PLOP3.LUT P1, PT, PT, PT, UP0, 0x80, 0x8 ;  /* 0x000000000008781c */ /* 0x000fe40003f2f008 */
[----:B------:R-:W-:Y:S02]  /*1230*/  IADD3 R8, P0, PT, R8, 0x20, RZ ;  /* 0x0000002008087810 */ /* 0x000fe40007f1e0ff */
[----:B------:R-:W-:Y:S01]  /*1240*/  @!UP0 UIADD3 UR6, UPT, UPT, UR5, 0x1, URZ ;  /* 0x0000000105068890 */ /* 0x000fe2000fffe0ff */
[----:B------:R-:W-:Y:S01]  /*1250*/  FSEL R6, R12, R6, !P1 ;  /* 0x000000060c067208 */ /* 0x000fe20004800000 */
[----:B------:R-:W-:Y:S01]  /*1260*/  UIADD3 UR5, UPT, UPT, UR5, 0x2, URZ ;  /* 0x0000000205057890 */ /* 0x000fe2000fffe0ff */
[----:B------:R-:W-:Y:S01]  /*1270*/  FSEL R7, R13, R7, !P1 ;  /* 0x000000070d077208 */ /* 0x000fe20004800000 */
[----:B------:R-:W-:Y:S02]  /*1280*/  IMAD.X R9, RZ, RZ, R9, P0 ;  /* 0x000000ffff097224 */ /* 0x000fe400000e0609 */
[----:B------:R-:W-:-:S09]  /*1290*/  UISETP.NE.AND UP0, UPT, UR5, UR10, UPT ;  /* 0x0000000a0500728c */ /* 0x000fd2000bf05270 */
[----:B------:R-:W-:Y:S05]  /*12a0*/  BRA.U UP0, `(.L_x_18) ;  /* 0xfffffff5006c7547 */ /* 0x000fea000b83ffff */
[----:B------:R-:W-:-:S05]  /*12b0*/  UMOV UR5, UR10 ;  /* 0x0000000a00057c82 */ /* 0x000fca0008000000 */
.L_x_7:
[----:B------:R-:W0:Y:S02]  /*12c0*/  LDCU UR12, c[0x0][0x3a0] ;  /* 0x00007400ff0c77ac */ /* 0x000e240008000800 */
[----:B0-----:R-:W-:-:S09]  /*12d0*/  ULOP3.LUT UP0, URZ, UR12, 0x1, URZ, 0xc0, !UPT ;  /* 0x000000010cff7892 */ /* 0x001fd2000f80c0ff */
[----:B------:R-:W-:Y:S05]  /*12e0*/  BRA.U !UP0, `(.L_x_19) ;  /* 0x00000005084c7547 */ /* 0x000fea000b800000 */
[----:B------:R-:W0:Y:S02]  /*12f0*/  LDCU.64 UR12, c[0x0][0x388] ;  /* 0x00007100ff0c77ac */ /* 0x000e240008000a00 */
[----:B0-----:R-:W-:-:S06]  /*1300*/  UIMAD.WIDE.U32 UR12, UR5, 0x10, UR12 ;  /* 0x00000010050c78a5 */ /* 0x001fcc000f8e000c */
[----:B------:R-:W-:Y:S01]  /*1310*/  IMAD.U32 R14, RZ, RZ, UR12 ;  /* 0x0000000cff0e7e24 */ /* 0x000fe2000f8e00ff */
[----:B------:R-:W-:-:S05]  /*1320*/  MOV R15, UR13 ;  /* 0x0000000d000f7c02 */ /* 0x000fca0008000f00 */
[----:B------:R-:W2:Y:S04]  /*1330*/  LDG.E.64 R10, desc[UR36][R14.64] ;  /* 0x000000240e0a7981 */ /* 0x000ea8000c1e1b00 */
[----:B------:R0:W5:Y:S01]  /*1340*/  LDG.E.64 R8, desc[UR36][R14.64+0x8] ;  /* 0x000008240e087981 */ /* 0x000162000c1e1b00 */
[----:B------:R-:W-:Y:S01]  /*1350*/  MOV R0, 0x13b0 ;  /* 0x000013b000007802 */ /* 0x000fe20000000f00 */
[----:B--2--5:R-:W-:-:S08]  /*1360*/  DADD R10, -R2, R10 ;  /* 0x00000000020a7229 */ /* 0x024fd0000000010a */
[----:B------:R-:W-:-:S10]  /*1370*/  DADD R12, -RZ, |R10| ;  /* 0x00000000ff0c7229 */ /* 0x000fd4000000050a */
[----:B------:R-:W-:Y:S02]  /*1380*/  IMAD.MOV.U32 R16, RZ, RZ, R12 ;  /* 0x000000ffff107224 */ /* 0x000fe400078e000c */
[----:B0-----:R-:W-:-:S07]  /*1390*/  IMAD.MOV.U32 R25, RZ, RZ, R13 ;  /* 0x000000ffff197224 */ /* 0x001fce00078e000d */
        /* <DEDUP_REMOVED lines=15> */
.L_x_21:
[----:B------:R-:W-:-:S11]  /*1490*/  DADD R12, R10, 2 ;  /* 0x400000000a0c7429 */ /* 0x000fd60000000000 */
.L_x_20:
[----:B------:R-:W-:Y:S01]  /*14a0*/  DADD R8, -R4, R8 ;  /* 0x0000000004087229 */ /* 0x000fe20000000108 */
[----:B------:R-:W-:Y:S01]  /*14b0*/  MOV R0, 0x1530 ;  /* 0x0000153000007802 */ /* 0x000fe20000000f00 */
[----:B------:R-:W-:-:S06]  /*14c0*/  DSETP.NEU.AND P0, PT, R10, 1, PT ;  /* 0x3ff000000a00742a */ /* 0x000fcc0003f0d000 */
[----:B------:R-:W-:Y:S01]  /*14d0*/  DADD R14, -RZ, |R8| ;  /* 0x00000000ff0e7229 */ /* 0x000fe20000000508 */
[----:B------:R-:W-:Y:S02]  /*14e0*/  FSEL R4, R12, RZ, P0 ;  /* 0x000000ff0c047208 */ /* 0x000fe40000000000 */
[----:B------:R-:W-:-:S07]  /*14f0*/  FSEL R5, R13, 1.875, P0 ;  /* 0x3ff000000d057808 */ /* 0x000fce0000000000 */
[----:B------:R-:W-:Y:S02]  /*1500*/  IMAD.MOV.U32 R16, RZ, RZ, R14 ;  /* 0x000000ffff107224 */ /* 0x000fe400078e000e */
        /* <DEDUP_REMOVED lines=16> */
.L_x_23:
[----:B------:R-:W-:-:S11]  /*1610*/  DADD R10, R8, 2 ;  /* 0x40000000080a7429 */ /* 0x000fd60000000000 */
.L_x_22:
        /* <DEDUP_REMOVED lines=27> */
[----:B------:R-:W-:Y:S01]  /*17d0*/  IMAD.MOV.U32 R8, RZ, RZ, R12 ;  /* 0x000000ffff087224 */ /* 0x000fe200078e000c */
[----:B------:R-:W-:-:S07]  /*17e0*/  MOV R9, R13 ;  /* 0x0000000d00097202 */ /* 0x000fce0000000f00 */
.L_x_24:
[----:B------:R-:W-:-:S14]  /*17f0*/  DSETP.GEU.AND P0, PT, R8, R6, PT ;  /* 0x000000060800722a */ /* 0x000fdc0003f0e000 */
[----:B------:R-:W-:Y:S01]  /*1800*/  VOTEU.ANY UP0, P0 ;  /* 0x0000000000ff7886 */ /* 0x000fe20000000100 */
[----:B------:R-:W-:-:S12]  /*1810*/  USEL UR6, UR5, UR6, !UP0 ;  /* 0x0000000605067287 */ /* 0x000fd8000c000000 */
.L_x_19:
[----:B------:R-:W0:Y:S01]  /*1820*/  LDCU.128 UR12, c[0x0][0x390] ;  /* 0x00007200ff0c77ac */ /* 0x000e220008000c00 */
[----:B------:R-:W-:Y:S01]  /*1830*/  IMAD.U32 R10, RZ, RZ, UR8 ;  /* 0x00000008ff0a7e24 */ /* 0x000fe2000f8e00ff */
[----:B------:R-:W-:Y:S01]  /*1840*/  MOV R11, UR9 ;  /* 0x00000009000b7c02 */ /* 0x000fe20008000f00 */
[----:B------:R-:W1:Y:S01]  /*1850*/  LDCU UR5, c[0x0][0x3a4] ;  /* 0x00007480ff0577ac */ /* 0x000e620008000800 */
[----:B0-----:R-:W-:-:S06]  /*1860*/  UIMAD.WIDE.U32 UR12, UR6, 0x10, UR12 ;  /* 0x00000010060c78a5 */ /* 0x001fcc000f8e000c */
[----:B------:R-:W-:Y:S02]  /*1870*/  IMAD.U32 R8, RZ, RZ, UR12 ;  /* 0x0000000cff087e24 */ /* 0x000fe4000f8e00ff */
[----:B------:R-:W-:-:S05]  /*1880*/  IMAD.U32 R9, RZ, RZ, UR13 ;  /* 0x0000000dff097e24 */ /* 0x000fca000f8e00ff */
[----:B-----5:R-:W2:Y:S04]  /*1890*/  LDG.E.64 R4, desc[UR36][R8.64] ;  /* 0x0000002408047981 */ /* 0x020ea8000c1e1b00 */
[----:B------:R-:W3:Y:S01]  /*18a0*/  LDG.E.64 R6, desc[UR36][R8.64+0x8] ;  /* 0x0000082408067981 */ /* 0x000ee2000c1e1b00 */
[----:B--2---:R-:W-:-:S07]  /*18b0*/  DADD R4, R2, R4 ;  /* 0x0000000002047229 */ /* 0x004fce0000000004 */
[----:B------:R0:W-:Y:S04]  /*18c0*/  STG.E.64 desc[UR36][R8.64], R4 ;  /* 0x0000000408007986 */ /* 0x0001e8000c101b24 */
[----:B------:R-:W3:Y:S01]  /*18d0*/  LDG.E.64 R2, desc[UR36][R10.64+0x8] ;  /* 0x000008240a027981 */ /* 0x000ee2000c1e1b00 */
[----:B------:R-:W-:Y:S01]  /*18e0*/  UIMAD.WIDE.U32 UR8, UR6, 0x4, UR14 ;  /* 0x00000004060878a5 */ /* 0x000fe2000f8e000e */
[----:B---3--:R-:W-:-:S05]  /*18f0*/  DADD R2, R2, R6 ;  /* 0x0000000002027229 */ /* 0x008fca0000000006 */
[----:B------:R-:W-:Y:S02]  /*1900*/  IMAD.U32 R6, RZ, RZ, UR8 ;  /* 0x00000008ff067e24 */ /* 0x000fe4000f8e00ff */
[----:B------:R-:W-:Y:S01]  /*1910*/  IMAD.U32 R7, RZ, RZ, UR9 ;  /* 0x00000009ff077e24 */ /* 0x000fe2000f8e00ff */
[----:B------:R0:W-:Y:S04]  /*1920*/  STG.E.64 desc[UR36][R8.64+0x8], R2 ;  /* 0x0000080208007986 */ /* 0x0001e8000c101b24 */
[----:B------:R-:W2:Y:S01]  /*1930*/  LDG.E R0, desc[UR36][R6.64] ;  /* 0x0000002406007981 */ /* 0x000ea2000c1e1900 */
[----:B------:R-:W-:-:S04]  /*1940*/  UIADD3 UR4, UPT, UPT, UR4, 0x1, URZ ;  /* 0x0000000104047890 */ /* 0x000fc8000fffe0ff */
[----:B-1----:R-:W-:Y:S01]  /*1950*/  UISETP.NE.AND UP0, UPT, UR4, UR5, UPT ;  /* 0x000000050400728c */ /* 0x002fe2000bf05270 */
[----:B--2---:R-:W-:-:S05]  /*1960*/  VIADD R13, R0, 0x1 ;  /* 0x00000001000d7836 */ /* 0x004fca0000000000 */
[----:B------:R0:W-:Y:S03]  /*1970*/  STG.E desc[UR36][R6.64], R13 ;  /* 0x0000000d06007986 */ /* 0x0001e6000c101924 */
[----:B------:R-:W-:Y:S05]  /*1980*/  BRA.U !UP0, `(.L_x_5) ;  /* 0x0000000d08387547 */ /* 0x000fea000b800000 */
[----:B------:R-:W-:Y:S05]  /*1990*/  BRA `(.L_x_25) ;  /* 0xffffffec005c7947 */ /* 0x000fea000383ffff */
.L_x_6:
[----:B------:R-:W-:Y:S01]  /*19a0*/  UISETP.GE.U32.AND UP0, UPT, UR4, 0x8, UPT ;  /* 0x000000080400788c */ /* 0x000fe2000bf06070 */
[----:B------:R-:W-:Y:S01]  /*19b0*/  MOV R0, RZ ;  /* 0x000000ff00007202 */ /* 0x000fe20000000f00 */
[----:B------:R-:W-:-:S04]  /*19c0*/  ULOP3.LUT UR5, UR4, 0x7, URZ, 0xc0, !UPT ;  /* 0x0000000704057892 */ /* 0x000fc8000f8ec0ff */
[----:B------:R-:W-:-:S03]  /*19d0*/  UISETP.NE.AND UP1, UPT, UR5, URZ, UPT ;  /* 0x000000ff0500728c */ /* 0x000fc6000bf25270 */
[----:B------:R-:W-:Y:S08]  /*19e0*/  BRA.U !UP0, `(.L_x_26) ;  /* 0x0000000508887547 */ /* 0x000ff0000b800000 */
[----:B------:R-:W-:Y:S01]  /*19f0*/  ULOP3.LUT UR6, UR4, 0x7ffffff8, URZ, 0xc0, !UPT ;  /* 0x7ffffff804067892 */ /* 0x000fe2000f8ec0ff */
[----:B------:R-:W-:-:S05]  /*1a00*/  IMAD.MOV.U32 R17, RZ, RZ, RZ ;  /* 0x000000ffff117224 */ /* 0x000fca00078e00ff */
[----:B------:R-:W-:-:S07]  /*1a10*/  IMAD.U32 R0, RZ, RZ, UR6 ;  /* 0x00000006ff007e24 */ /* 0x000fce000f8e00ff */
.L_x_27:
[----:B012---:R-:W0:Y:S08]  /*1a20*/  LDC.64 R4, c[0x0][0x380] ;  /* 0x0000e000ff047b82 */ /* 0x007e300000000a00 */
[----:B---3--:R-:W1:Y:S01]  /*1a30*/  LDC.64 R2, c[0x0][0x390] ;  /* 0x0000e400ff027b82 */ /* 0x008e620000000a00 */
[----:B0-----:R-:W-:-:S05]  /*1a40*/  IMAD.WIDE.U32 R4, R17, 0x10, R4 ;  /* 0x0000001011047825 */ /* 0x001fca00078e0004 */
[----:B------:R-:W2:Y:S04]  /*1a50*/  LDG.E.64 R6, desc[UR36][R4.64] ;  /* 0x0000002404067981 */ /* 0x000ea8000c1e1b00 */
[----:B-1----:R-:W2:Y:S04]  /*1a60*/  LDG.E.64 R8, desc[UR36][R2.64] ;  /* 0x0000002402087981 */ /* 0x002ea8000c1e1b00 */
[----:B------:R-:W3:Y:S01]  /*1a70*/  LDG.E.64 R12, desc[UR36][R2.64+0x8] ;  /* 0x00000824020c7981 */ /* 0x000ee2000c1e1b00 */
[----:B--2---:R-:W-:-:S07]  /*1a80*/  DADD R8, R6, R8 ;  /* 0x0000000006087229 */ /* 0x004fce0000000008 */
[----:B------:R0:W-:Y:S04]  /*1a90*/  STG.E.64 desc[UR36][R2.64], R8 ;  /* 0x0000000802007986 */ /* 0x0001e8000c101b24 */
[----:B------:R-:W3:Y:S01]  /*1aa0*/  LDG.E.64 R10, desc[UR36][R4.64+0x8] ;  /* 0x00000824040a7981 */ /* 0x000ee2000c1e1b00 */
[----:B------:R-:W1:Y:S01]  /*1ab0*/  LDC.64 R6, c[0x0][0x398] ;  /* 0x0000e600ff067b82 */ /* 0x000e620000000a00 */
[----:B---3--:R-:W-:-:S07]  /*1ac0*/  DADD R10, R10, R12 ;  /* 0x000000000a0a7229 */ /* 0x008fce000000000c */
[----:B------:R2:W-:Y:S04]  /*1ad0*/  STG.E.64 desc[UR36][R2.64+0x8], R10 ;  /* 0x0000080a02007986 */ /* 0x0005e8000c101b24 */
[----:B-1----:R-:W3:Y:S02]  /*1ae0*/  LDG.E R12, desc[UR36][R6.64] ;  /* 0x00000024060c7981 */ /* 0x002ee4000c1e1900 */
[----:B---3--:R-:W-:-:S05]  /*1af0*/  VIADD R19, R12, 0x1 ;  /* 0x000000010c137836 */ /* 0x008fca0000000000 */
[----:B------:R-:W-:Y:S04]  /*1b00*/  STG.E desc[UR36][R6.64], R19 ;  /* 0x0000001306007986 */ /* 0x000fe8000c101924 */
[----:B------:R-:W3:Y:S04]  /*1b10*/  LDG.E.64 R12, desc[UR36][R4.64+0x10] ;  /* 0x00001024040c7981 */ /* 0x000ee8000c1e1b00 */
[----:B------:R-:W3:Y:S02]  /*1b20*/  LDG.E.64 R14, desc[UR36][R2.64] ;  /* 0x00000024020e7981 */ /* 0x000ee4000c1e1b00 */
[----:B---3--:R-:W-:-:S02]  /*1b30*/  DADD R12, R12, R14 ;  /* 0x000000000c0c7229 */ /* 0x008fc4000000000e */
[----:B------:R-:W3:Y:S05]  /*1b40*/  LDG.E.64 R14, desc[UR36][R2.64+0x8] ;  /* 0x00000824020e7981 */ /* 0x000eea000c1e1b00 */
[----:B------:R1:W-:Y:S04]  /*1b50*/  STG.E.64 desc[UR36][R2.64], R12 ;  /* 0x0000000c02007986 */ /* 0x0003e8000c101b24 */
[----:B0-----:R-:W3:Y:S02]  /*1b60*/  LDG.E.64 R8, desc[UR36][R4.64+0x18] ;  /* 0x0000182404087981 */ /* 0x001ee4000c1e1b00 */
[----:B---3--:R-:W-:-:S07]  /*1b70*/  DADD R8, R8, R14 ;  /* 0x0000000008087229 */ /* 0x008fce000000000e */
[----:B------:R0:W-:Y:S04]  /*1b80*/  STG.E.64 desc[UR36][R2.64+0x8], R8 ;  /* 0x0000080802007986 */ /* 0x0001e8000c101b24 */
[----:B--2---:R-:W2:Y:S02]  /*1b90*/  LDG.E R10, desc[UR36][R6.64] ;  /* 0x00000024060a7981 */ /* 0x004ea4000c1e1900 */
[----:B--2---:R-:W-:-:S05]  /*1ba0*/  IADD3 R21, PT, PT, R10, 0x1, RZ ;  /* 0x000000010a157810 */ /* 0x004fca0007ffe0ff */
[----:B------:R-:W-:Y:S04]  /*1bb0*/  STG.E desc[UR36][R6.64], R21 ;  /* 0x0000001506007986 */ /* 0x000fe8000c101924 */
[----:B------:R-:W2:Y:S04]  /*1bc0*/  LDG.E.64 R10, desc[UR36][R4.64+0x20] ;  /* 0x00002024040a7981 */ /* 0x000ea8000c1e1b00 */
[----:B------:R-:W2:Y:S02]  /*1bd0*/  LDG.E.64 R14, desc[UR36][R2.64] ;  /* 0x00000024020e7981 */ /* 0x000ea4000c1e1b00 */
[----:B--2---:R-:W-:-:S02]  /*1be0*/  DADD R10, R10, R14 ;  /* 0x000000000a0a7229 */ /* 0x004fc4000000000e */
[----:B------:R-:W2:Y:S05]  /*1bf0*/  LDG.E.64 R14, desc[UR36][R2.64+0x8] ;  /* 0x00000824020e7981 */ /* 0x000eaa000c1e1b00 */
[----:B------:R3:W-:Y:S04]  /*1c00*/  STG.E.64 desc[UR36][R2.64], R10 ;  /* 0x0000000a02007986 */ /* 0x0007e8000c101b24 */
[----:B-1----:R-:W2:Y:S02]  /*1c10*/  LDG.E.64 R12, desc[UR36][R4.64+0x28] ;  /* 0x00002824040c7981 */ /* 0x002ea4000c1e1b00 */
[----:B--2---:R-:W-:-:S07]  /*1c20*/  DADD R12, R12, R14 ;  /* 0x000000000c0c7229 */ /* 0x004fce000000000e */
[----:B------:R1:W-:Y:S04]  /*1c30*/  STG.E.64 desc[UR36][R2.64+0x8], R12 ;  /* 0x0000080c02007986 */ /* 0x0003e8000c101b24 */
[----:B0-----:R-:W2:Y:S02]  /*1c40*/  LDG.E R8, desc[UR36][R6.64] ;  /* 0x0000002406087981 */ /* 0x001ea4000c1e1900 */
[----:B--2---:R-:W-:-:S05]  /*1c50*/  VIADD R19, R8, 0x1 ;  /* 0x0000000108137836 */ /* 0x004fca0000000000 */
[----:B------:R-:W-:Y:S04]  /*1c60*/  STG.E desc[UR36][R6.64], R19 ;  /* 0x0000001306007986 */ /* 0x000fe8000c101924 */
[----:B------:R-:W2:Y:S04]  /*1c70*/  LDG.E.64 R8, desc[UR36][R4.64+0x30] ;  /* 0x0000302404087981 */ /* 0x000ea8000c1e1b00 */
[----:B------:R-:W2:Y:S02]  /*1c80*/  LDG.E.64 R14, desc[UR36][R2.64] ;  /* 0x00000024020e7981 */ /* 0x000ea4000c1e1b00 */
[----:B--2---:R-:W-:-:S02]  /*1c90*/  DADD R8, R8, R14 ;  /* 0x0000000008087229 */ /* 0x004fc4000000000e */
[----:B------:R-:W2:Y:S05]  /*1ca0*/  LDG.E.64 R14, desc[UR36][R2.64+0x8] ;  /* 0x00000824020e7981 */ /* 0x000eaa000c1e1b00 */
[----:B------:R0:W-:Y:S04]  /*1cb0*/  STG.E.64 desc[UR36][R2.64], R8 ;  /* 0x0000000802007986 */ /* 0x0001e8000c101b24 */
[----:B---3--:R-:W2:Y:S02]  /*1cc0*/  LDG.E.64 R10, desc[UR36][R4.64+0x38] ;  /* 0x00003824040a7981 */ /* 0x008ea4000c1e1b00 */
[----:B--2---:R-:W-:-:S07]  /*1cd0*/  DADD R10, R10, R14 ;  /* 0x000000000a0a7229 */ /* 0x004fce000000000e */
        /* <DEDUP_REMOVED lines=13> */
[----:B--2---:R-:W-:-:S05]  /*1db0*/  VIADD R19, R10, 0x1 ;  /* 0x000000010a137836 */ /* 0x004fca0000000000 */
        /* <DEDUP_REMOVED lines=10> */
[----:B--2---:R-:W-:-:S05]  /*1e60*/  IADD3 R21, PT, PT, R8, 0x1, RZ ;  /* 0x0000000108157810 */ /* 0x004fca0007ffe0ff */
        /* <DEDUP_REMOVED lines=11> */
[----:B------:R3:W-:Y:S04]  /*1f20*/  STG.E desc[UR36][R6.64], R19 ;  /* 0x0000001306007986 */ /* 0x0007e8000c101924 */
[----:B------:R-:W4:Y:S04]  /*1f30*/  LDG.E.64 R12, desc[UR36][R4.64+0x70] ;  /* 0x00007024040c7981 */ /* 0x000f28000c1e1b00 */
[----:B------:R-:W4:Y:S02]  /*1f40*/  LDG.E.64 R14, desc[UR36][R2.64] ;  /* 0x00000024020e7981 */ /* 0x000f24000c1e1b00 */
[----:B----4-:R-:W-:-:S02]  /*1f50*/  DADD R12, R12, R14 ;  /* 0x000000000c0c7229 */ /* 0x010fc4000000000e */
[----:B------:R-:W4:Y:S05]  /*1f60*/  LDG.E.64 R14, desc[UR36][R2.64+0x8] ;  /* 0x00000824020e7981 */ /* 0x000f2a000c1e1b00 */
[----:B------:R3:W-:Y:S04]  /*1f70*/  STG.E.64 desc[UR36][R2.64], R12 ;  /* 0x0000000c02007986 */ /* 0x0007e8000c101b24 */
[----:B0-----:R-:W4:Y:S02]  /*1f80*/  LDG.E.64 R8, desc[UR36][R4.64+0x78] ;  /* 0x0000782404087981 */ /* 0x001f24000c1e1b00 */
[----:B----4-:R-:W-:-:S07]  /*1f90*/  DADD R8, R8, R14 ;  /* 0x0000000008087229 */ /* 0x010fce000000000e */
[----:B------:R3:W-:Y:S04]  /*1fa0*/  STG.E.64 desc[UR36][R2.64+0x8], R8 ;  /* 0x0000080802007986 */ /* 0x0007e8000c101b24 */
[----:B--2---:R-:W2:Y:S01]  /*1fb0*/  LDG.E R10, desc[UR36][R6.64] ;  /* 0x00000024060a7981 */ /* 0x004ea2000c1e1900 */
[----:B------:R-:W-:-:S05]  /*1fc0*/  VIADD R17, R17, 0x8 ;  /* 0x0000000811117836 */ /* 0x000fca0000000000 */
[----:B------:R-:W-:Y:S01]  /*1fd0*/  ISETP.NE.AND P0, PT, R17, R0, PT ;  /* 0x000000001100720c */ /* 0x000fe20003f05270 */
[----:B--2---:R-:W-:-:S05]  /*1fe0*/  VIADD R11, R10, 0x1 ;  /* 0x000000010a0b7836 */ /* 0x004fca0000000000 */
[----:B------:R3:W-:Y:S07]  /*1ff0*/  STG.E desc[UR36][R6.64], R11 ;  /* 0x0000000b06007986 */ /* 0x0007ee000c101924 */
[----:B------:R-:W-:Y:S05]  /*2000*/  @P0 BRA `(.L_x_27) ;  /* 0xfffffff800840947 */ /* 0x000fea000383ffff */
.L_x_26:
[----:B------:R-:W-:Y:S05]  /*2010*/  BRA.U !UP1, `(.L_x_5) ;  /* 0x0000000509947547 */ /* 0x000fea000b800000 */
[----:B------:R-:W-:Y:S02]  /*2020*/  UISETP.GE.U32.AND UP0, UPT, UR5, 0x4, UPT ;  /* 0x000000040500788c */ /* 0x000fe4000bf06070 */
[----:B------:R-:W-:-:S04]  /*2030*/  ULOP3.LUT UR6, UR4, 0x3, URZ, 0xc0, !UPT ;  /* 0x0000000304067892 */ /* 0x000fc8000f8ec0ff */
[----:B------:R-:W-:-:S03]  /*2040*/  UISETP.NE.AND UP1, UPT, UR6, URZ, UPT ;  /* 0x000000ff0600728c */ /* 0x000fc6000bf25270 */
[----:B------:R-:W-:Y:S08]  /*2050*/  BRA.U !UP0, `(.L_x_28) ;  /* 0x0000000108c47547 */ /* 0x000ff0000b800000 */
[----:B0123--:R-:W0:Y:S08]  /*2060*/  LDC.64 R2, c[0x0][0x380] ;  /* 0x0000e000ff027b82 */ /* 0x00fe300000000a00 */
[----:B------:R-:W1:Y:S01]  /*2070*/  LDC.64 R12, c[0x0][0x390] ;  /* 0x0000e400ff0c7b82 */ /* 0x000e620000000a00 */
[----:B0-----:R-:W-:-:S05]  /*2080*/  IMAD.WIDE.U32 R2, R0, 0x10, R2 ;  /* 0x0000001000027825 */ /* 0x001fca00078e0002 */
[----:B------:R-:W2:Y:S04]  /*2090*/  LDG.E.64 R4, desc[UR36][R2.64] ;  /* 0x0000002402047981 */ /* 0x000ea8000c1e1b00 */
[----:B-1----:R-:W2:Y:S04]  /*20a0*/  LDG.E.64 R6, desc[UR36][R12.64] ;  /* 0x000000240c067981 */ /* 0x002ea8000c1e1b00 */
[----:B------:R-:W3:Y:S01]  /*20b0*/  LDG.E.64 R8, desc[UR36][R12.64+0x8] ;  /* 0x000008240c087981 */ /* 0x000ee2000c1e1b00 */
[----:B------:R-:W0:Y:S01]  /*20c0*/  LDC.64 R14, c[0x0][0x398] ;  /* 0x0000e600ff0e7b82 */ /* 0x000e220000000a00 */
[----:B--2---:R-:W-:-:S07]  /*20d0*/  DADD R4, R4, R6 ;  /* 0x0000000004047229 */ /* 0x004fce0000000006 */
[----:B------:R1:W-:Y:S04]  /*20e0*/  STG.E.64 desc[UR36][R12.64], R4 ;  /* 0x000000040c007986 */ /* 0x0003e8000c101b24 */
[----:B------:R-:W3:Y:S02]  /*20f0*/  LDG.E.64 R6, desc[UR36][R2.64+0x8] ;  /* 0x0000082402067981 */ /* 0x000ee4000c1e1b00 */
[----:B---3--:R-:W-:-:S07]  /*2100*/  DADD R6, R6, R8 ;  /* 0x0000000006067229 */ /* 0x008fce0000000008 */
[----:B------:R2:W-:Y:S04]  /*2110*/  STG.E.64 desc[UR36][R12.64+0x8], R6 ;  /* 0x000008060c007986 */ /* 0x0005e8000c101b24 */
[----:B0-----:R-:W3:Y:S02]  /*2120*/  LDG.E R8, desc[UR36][R14.64] ;  /* 0x000000240e087981 */ /* 0x001ee4000c1e1900 */
[----:B---3--:R-:W-:-:S05]  /*2130*/  IADD3 R17, PT, PT, R8, 0x1, RZ ;  /* 0x0000000108117810 */ /* 0x008fca0007ffe0ff */
[----:B------:R-:W-:Y:S04]  /*2140*/  STG.E desc[UR36][R14.64], R17 ;  /* 0x000000110e007986 */ /* 0x000fe8000c101924 */
[----:B------:R-:W3:Y:S04]  /*2150*/  LDG.E.64 R8, desc[UR36][R2.64+0x10] ;  /* 0x0000102402087981 */ /* 0x000ee8000c1e1b00 */
[----:B------:R-:W3:Y:S02]  /*2160*/  LDG.E.64 R10, desc[UR36][R12.64] ;  /* 0x000000240c0a7981 */ /* 0x000ee4000c1e1b00 */
[----:B---3--:R-:W-:-:S02]  /*2170*/  DADD R8, R8, R10 ;  /* 0x0000000008087229 */ /* 0x008fc4000000000a */
[----:B------:R-:W3:Y:S05]  /*2180*/  LDG.E.64 R10, desc[UR36][R12.64+0x8] ;  /* 0x000008240c0a7981 */ /* 0x000eea000c1e1b00 */
[----:B------:R0:W-:Y:S04]  /*2190*/  STG.E.64 desc[UR36][R12.64], R8 ;  /* 0x000000080c007986 */ /* 0x0001e8000c101b24 */
[----:B-1----:R-:W3:Y:S02]  /*21a0*/  LDG.E.64 R4, desc[UR36][R2.64+0x18] ;  /* 0x0000182402047981 */ /* 0x002ee4000c1e1b00 */
        /* <DEDUP_REMOVED lines=10> */
[----:B0-----:R-:W2:Y:S02]  /*2250*/  LDG.E.64 R8, desc[UR36][R2.64+0x28] ;  /* 0x0000282402087981 */ /* 0x001ea4000c1e1b00 */
[----:B--2---:R-:W-:-:S07]  /*2260*/  DADD R8, R8, R10 ;  /* 0x0000000008087229 */ /* 0x004fce000000000a */
[----:B------:R0:W-:Y:S04]  /*2270*/  STG.E.64 desc[UR36][R12.64+0x8], R8 ;  /* 0x000008080c007986 */ /* 0x0001e8000c101b24 */
[----:B-1----:R-:W2:Y:S02]  /*2280*/  LDG.E R4, desc[UR36][R14.64] ;  /* 0x000000240e047981 */ /* 0x002ea4000c1e1900 */
[----:B--2---:R-:W-:-:S05]  /*2290*/  VIADD R17, R4, 0x1 ;  /* 0x0000000104117836 */ /* 0x004fca0000000000 */
[----:B------:R4:W-:Y:S04]  /*22a0*/  STG.E desc[UR36][R14.64], R17 ;  /* 0x000000110e007986 */ /* 0x0009e8000c101924 */
        /* <DEDUP_REMOVED lines=8> */
[----:B0-----:R-:W2:Y:S01]  /*2330*/  LDG.E R8, desc[UR36][R14.64] ;  /* 0x000000240e087981 */ /* 0x001ea2000c1e1900 */
[----:B------:R-:W-:Y:S01]  /*2340*/  IADD3 R0, PT, PT, R0, 0x4, RZ ;  /* 0x0000000400007810 */ /* 0x000fe20007ffe0ff */
[----:B--2---:R-:W-:-:S05]  /*2350*/  VIADD R9, R8, 0x1 ;  /* 0x0000000108097836 */ /* 0x004fca0000000000 */
[----:B------:R4:W-:Y:S02]  /*2360*/  STG.E desc[UR36][R14.64], R9 ;  /* 0x000000090e007986 */ /* 0x0009e4000c101924 */
.L_x_28:
[----:B------:R-:W-:Y:S05]  /*2370*/  BRA.U !UP1, `(.L_x_5) ;  /* 0x0000000109bc7547 */ /* 0x000fea000b800000 */
[----:B------:R-:W-:Y:S02]  /*2380*/  UISETP.NE.AND UP0, UPT, UR6, 0x1, UPT ;  /* 0x000000010600788c */ /* 0x000fe4000bf05270 */
[----:B------:R-:W-:-:S04]  /*2390*/  ULOP3.LUT UR4, UR4, 0x1, URZ, 0xc0, !UPT ;  /* 0x0000000104047892 */ /* 0x000fc8000f8ec0ff */
[----:B------:R-:W-:-:S03]  /*23a0*/  UISETP.NE.U32.AND UP1, UPT, UR4, 0x1, UPT ;  /* 0x000000010400788c */ /* 0x000fc6000bf25070 */
[----:B------:R-:W-:Y:S08]  /*23b0*/  BRA.U !UP0, `(.L_x_29) ;  /* 0x00000001086c7547 */ /* 0x000ff0000b800000 */
[----:B0123--:R-:W0:Y:S08]  /*23c0*/  LDC.64 R2, c[0x0][0x380] ;  /* 0x0000e000ff027b82 */ /* 0x00fe300000000a00 */
[----:B----4-:R-:W1:Y:S01]  /*23d0*/  LDC.64 R12, c[0x0][0x390] ;  /* 0x0000e400ff0c7b82 */ /* 0x010e620000000a00 */
        /* <DEDUP_REMOVED lines=11> */
[----:B---3--:R-:W-:-:S05]  /*2490*/  VIADD R17, R6, 0x1 ;  /* 0x0000000106117836 */ /* 0x008fca0000000000 */
[----:B------:R0:W-:Y:S04]  /*24a0*/  STG.E desc[UR36][R14.64], R17 ;  /* 0x000000110e007986 */ /* 0x0001e8000c101924 */
        /* <DEDUP_REMOVED lines=8> */
[----:B--2---:R-:W2:Y:S01]  /*2530*/  LDG.E R4, desc[UR36][R14.64] ;  /* 0x000000240e047981 */ /* 0x004ea2000c1e1900 */
[----:B------:R-:W-:Y:S02]  /*2540*/  VIADD R0, R0, 0x2 ;  /* 0x0000000200007836 */ /* 0x000fe40000000000 */
[----:B--2---:R-:W-:-:S05]  /*2550*/  VIADD R5, R4, 0x1 ;  /* 0x0000000104057836 */ /* 0x004fca0000000000 */
[----:B------:R0:W-:Y:S02]  /*2560*/  STG.E desc[UR36][R14.64], R5 ;  /* 0x000000050e007986 */ /* 0x0001e4000c101924 */
.L_x_29:
[----:B------:R-:W-:Y:S05]  /*2570*/  BRA.U UP1, `(.L_x_5) ;  /* 0x00000001013c7547 */ /* 0x000fea000b800000 */
[----:B0123--:R-:W0:Y:S08]  /*2580*/  LDC.64 R2, c[0x0][0x380] ;  /* 0x0000e000ff027b82 */ /* 0x00fe300000000a00 */
[----:B------:R-:W1:Y:S01]  /*2590*/  LDC.64 R10, c[0x0][0x390] ;  /* 0x0000e400ff0a7b82 */ /* 0x000e620000000a00 */
[----:B0-----:R-:W-:-:S05]  /*25a0*/  IMAD.WIDE.U32 R2, R0, 0x10, R2 ;  /* 0x0000001000027825 */ /* 0x001fca00078e0002 */
[----:B----4-:R-:W2:Y:S04]  /*25b0*/  LDG.E.64 R4, desc[UR36][R2.64] ;  /* 0x0000002402047981 */ /* 0x010ea8000c1e1b00 */
        /* <DEDUP_REMOVED lines=8> */
[----:B0-----:R-:W2:Y:S02]  /*2640*/  LDG.E R0, desc[UR36][R12.64] ;  /* 0x000000240c007981 */ /* 0x001ea4000c1e1900 */
[----:B--2---:R-:W-:-:S05]  /*2650*/  IADD3 R9, PT, PT, R0, 0x1, RZ ;  /* 0x0000000100097810 */ /* 0x004fca0007ffe0ff */
[----:B------:R1:W-:Y:S02]  /*2660*/  STG.E desc[UR36][R12.64], R9 ;  /* 0x000000090c007986 */ /* 0x0003e4000c101924 */
.L_x_5:
[----:B------:R-:W5:Y:S02]  /*2670*/  LDCU UR8, c[0x0][0x3a0] ;  /* 0x00007400ff0877ac */ /* 0x000f640008000800 */
[----:B-----5:R-:W-:-:S09]  /*2680*/  UISETP.GE.AND UP0, UPT, UR8, 0x1, UPT ;  /* 0x000000010800788c */ /* 0x020fd2000bf06270 */
[----:B------:R-:W-:Y:S05]  /*2690*/  BRA.U !UP0, `(.L_x_30) ;  /* 0x0000003108847547 */ /* 0x000fea000b800000 */
[----:B------:R-:W-:Y:S01]  /*26a0*/  UISETP.GE.U32.AND UP0, UPT, UR8, 0x8, UPT ;  /* 0x000000080800788c */ /* 0x000fe2000bf06070 */
[----:B------:R-:W-:Y:S01]  /*26b0*/  IMAD.MOV.U32 R0, RZ, RZ, RZ ;  /* 0x000000ffff007224 */ /* 0x000fe200078e00ff */
[----:B------:R-:W-:-:S07]  /*26c0*/  ULOP3.LUT UR10, UR8, 0x7, URZ, 0xc0, !UPT ;  /* 0x00000007080a7892 */ /* 0x000fce000f8ec0ff */
[----:B------:R-:W-:Y:S05]  /*26d0*/  BRA.U !UP0, `(.L_x_31) ;  /* 0x00000019088c7547 */ /* 0x000fea000b800000 */
[----:B------:R-:W5:Y:S01]  /*26e0*/  LDCU.128 UR4, c[0x0][0x390] ;  /* 0x00007200ff0477ac */ /* 0x000f620008000c00 */
[----:B------:R-:W-:-:S04]  /*26f0*/  ULOP3.LUT UR8, UR8, 0x7ffffff8, URZ, 0xc0, !UPT ;  /* 0x7ffffff808087892 */ /* 0x000fc8000f8ec0ff */
[----:B------:R-:W-:Y:S02]  /*2700*/  UIADD3 UR9, UPT, UPT, -UR8, URZ, URZ ;  /* 0x000000ff08097290 */ /* 0x000fe4000fffe1ff */
[----:B------:R-:W-:Y:S01]  /*2710*/  IMAD.U32 R0, RZ, RZ, UR8 ;  /* 0x00000008ff007e24 */ /* 0x000fe2000f8e00ff */
[----:B-----5:R-:W-:Y:S02]  /*2720*/  UIADD3 UR6, UP0, UPT, UR6, 0x10, URZ ;  /* 0x0000001006067890 */ /* 0x020fe4000ff1e0ff */
[----:B------:R-:W-:Y:S02]  /*2730*/  UIADD3 UR4, UP1, UPT, UR4, 0x40, URZ ;  /* 0x0000004004047890 */ /* 0x000fe4000ff3e0ff */
[----:B------:R-:W-:Y:S02]  /*2740*/  UIADD3.X UR7, UPT, UPT, URZ, UR7, URZ, UP0, !UPT ;  /* 0x00000007ff077290 */ /* 0x000fe400087fe4ff */
[----:B------:R-:W-:Y:S01]  /*2750*/  UIADD3.X UR5, UPT, UPT, URZ, UR5, URZ, UP1, !UPT ;  /* 0x00000005ff057290 */ /* 0x000fe20008ffe4ff */
[----:B01-34-:R-:W-:Y:S01]  /*2760*/  IMAD.U32 R6, RZ, RZ, UR6 ;  /* 0x00000006ff067e24 */ /* 0x01bfe2000f8e00ff */
[----:B------:R-:W-:-:S02]  /*2770*/  MOV R8, UR4 ;  /* 0x0000000400087c02 */ /* 0x000fc40008000f00 */
[----:B------:R-:W-:Y:S02]  /*2780*/  IMAD.U32 R7, RZ, RZ, UR7 ;  /* 0x00000007ff077e24 */ /* 0x000fe4000f8e00ff */
[----:B------:R-:W-:-:S07]  /*2790*/  IMAD.U32 R9, RZ, RZ, UR5 ;  /* 0x00000005ff097e24 */ /* 0x000fce000f8e00ff */
.L_x_56:
[----:B------:R-:W3:Y:S01]  /*27a0*/  LDG.E R16, desc[UR36][R6.64+-0x10] ;  /* 0xfffff02406107981 */ /* 0x000ee2000c1e1900 */
[----:B------:R-:W-:-:S04]  /*27b0*/  UIADD3 UR9, UPT, UPT, UR9, 0x8, URZ ;  /* 0x0000000809097890 */ /* 0x000fc8000fffe0ff */
[----:B------:R-:W-:Y:S01]  /*27c0*/  UISETP.NE.AND UP0, UPT, UR9, URZ, UPT ;  /* 0x000000ff0900728c */ /* 0x000fe2000bf05270 */
[----:B---3--:R-:W-:-:S13]  /*27d0*/  ISETP.NE.AND P0, PT, R16, RZ, PT ;  /* 0x000000ff1000720c */ /* 0x008fda0003f05270 */
[----:B------:R-:W-:Y:S05]  /*27e0*/  @!P0 BRA `(.L_x_32) ;  /* 0x0000000000bc8947 */ /* 0x000fea0003800000 */
[----:B------:R-:W3:Y:S01]  /*27f0*/  LDG.E.64 R12, desc[UR36][R8.64+-0x40] ;  /* 0xffffc024080c7981 */ /* 0x000ee2000c1e1b00 */
[----:B------:R-:W0:Y:S01]  /*2800*/  I2F.F64 R16, R16 ;  /* 0x0000001000107312 */ /* 0x000e220000201c00 */
[----:B--2---:R-:W-:-:S07]  /*2810*/  IMAD.MOV.U32 R2, RZ, RZ, 0x1 ;  /* 0x00000001ff027424 */ /* 0x004fce00078e00ff */
[----:B0-----:R-:W0:Y:S02]  /*2820*/  MUFU.RCP64H R3, R17 ;  /* 0x0000001100037308 */ /* 0x001e240000001800 */
[----:B0-----:R-:W-:-:S08]  /*2830*/  DFMA R4, -R16, R2, 1 ;  /* 0x3ff000001004742b */ /* 0x001fd00000000102 */
[----:B------:R-:W-:-:S08]  /*2840*/  DFMA R4, R4, R4, R4 ;  /* 0x000000040404722b */ /* 0x000fd00000000004 */
[----:B------:R-:W-:-:S08]  /*2850*/  DFMA R4, R2, R4, R2 ;  /* 0x000000040204722b */ /* 0x000fd00000000002 */
[----:B------:R-:W-:-:S08]  /*2860*/  DFMA R2, -R16, R4, 1 ;  /* 0x3ff000001002742b */ /* 0x000fd00000000104 */
[----:B------:R-:W-:-:S08]  /*2870*/  DFMA R2, R4, R2, R4 ;  /* 0x000000020402722b */ /* 0x000fd00000000004 */
[----:B---3--:R-:W-:Y:S01]  /*2880*/  DMUL R4, R12, R2 ;  /* 0x000000020c047228 */ /* 0x008fe20000000000 */
[----:B------:R-:W-:-:S07]  /*2890*/  FSETP.GEU.AND P1, PT, |R13|, 6.5827683646048100446e-37, PT ;  /* 0x036000000d00780b */ /* 0x000fce0003f2e200 */
[----:B------:R-:W-:-:S08]  /*28a0*/  DFMA R10, -R16, R4, R12 ;  /* 0x00000004100a722b */ /* 0x000fd0000000010c */
[----:B------:R-:W-:-:S10]  /*28b0*/  DFMA R2, R2, R10, R4 ;  /* 0x0000000a0202722b */ /* 0x000fd40000000004 */
[----:B------:R-:W-:-:S05]  /*28c0*/  FFMA R4, RZ, R17, R3 ;  /* 0x00000011ff047223 */ /* 0x000fca0000000003 */
[----:B------:R-:W-:-:S13]  /*28d0*/  FSETP.GT.AND P0, PT, |R4|, 1.469367938527859385e-39, PT ;  /* 0x001000000400780b */ /* 0x000fda0003f04200 */
[----:B------:R-:W-:Y:S05]  /*28e0*/  @P0 BRA P1, `(.L_x_33) ;  /* 0x0000000000200947 */ /* 0x000fea0000800000 */
[----:B------:R-:W-:Y:S01]  /*28f0*/  MOV R4, R12 ;  /* 0x0000000c00047202 */ /* 0x000fe20000000f00 */
[----:B------:R-:W-:Y:S01]  /*2900*/  IMAD.MOV.U32 R5, RZ, RZ, R13 ;  /* 0x000000ffff057224 */ /* 0x000fe200078e000d */
[----:B------:R-:W-:Y:S01]  /*2910*/  MOV R10, 0x2950 ;  /* 0x00002950000a7802 */ /* 0x000fe20000000f00 */
[----:B------:R-:W-:Y:S02]  /*2920*/  IMAD.MOV.U32 R12, RZ, RZ, R16 ;  /* 0x000000ffff0c7224 */ /* 0x000fe400078e0010 */
[----:B------:R-:W-:-:S07]  /*2930*/  IMAD.MOV.U32 R13, RZ, RZ, R17 ;  /* 0x000000ffff0d7224 */ /* 0x000fce00078e0011 */
[----:B------:R-:W-:Y:S05]  /*2940*/  CALL.REL.NOINC `($__internal_0_$__cuda_sm20_div_rn_f64_full) ;  /* 0x0000005c00d87944 */ /* 0x000fea0003c00000 */
[----:B------:R-:W-:Y:S01]  /*2950*/  MOV R2, R4 ;  /* 0x0000000400027202 */ /* 0x000fe20000000f00 */
[----:B------:R-:W-:-:S07]  /*2960*/  IMAD.MOV.U32 R3, RZ, RZ, R5 ;  /* 0x000000ffff037224 */ /* 0x000fce00078e0005 */
.L_x_33:
[----:B------:R-:W2:Y:S01]  /*2970*/  LDG.E.64 R12, desc[UR36][R8.64+-0x38] ;  /* 0xffffc824080c7981 */ /* 0x000ea2000c1e1b00 */
[----:B------:R-:W0:Y:S01]  /*2980*/  MUFU.RCP64H R5, R17 ;  /* 0x0000001100057308 */ /* 0x000e220000001800 */
[----:B------:R-:W-:-:S06]  /*2990*/  IMAD.MOV.U32 R4, RZ, RZ, 0x1 ;  /* 0x00000001ff047424 */ /* 0x000fcc00078e00ff */
[----:B0-----:R-:W-:-:S08]  /*29a0*/  DFMA R10, -R16, R4, 1 ;  /* 0x3ff00000100a742b */ /* 0x001fd00000000104 */
[----:B------:R-:W-:-:S08]  /*29b0*/  DFMA R10, R10, R10, R10 ;  /* 0x0000000a0a0a722b */ /* 0x000fd0000000000a */
[----:B------:R-:W-:-:S08]  /*29c0*/  DFMA R10, R4, R10, R4 ;  /* 0x0000000a040a722b */ /* 0x000fd00000000004 */
[----:B------:R-:W-:-:S08]  /*29d0*/  DFMA R4, -R16, R10, 1 ;  /* 0x3ff000001004742b */ /* 0x000fd0000000010a */
[----:B------:R-:W-:-:S08]  /*29e0*/  DFMA R14, R10, R4, R10 ;  /* 0x000000040a0e722b */ /* 0x000fd0000000000a */
[----:B--2---:R-:W-:Y:S01]  /*29f0*/  DMUL R4, R14, R12 ;  /* 0x0000000c0e047228 */ /* 0x004fe20000000000 */
[----:B------:R-:W-:-:S07]  /*2a00*/  FSETP.GEU.AND P1, PT, |R13|, 6.5827683646048100446e-37, PT ;  /* 0x036000000d00780b */ /* 0x000fce0003f2e200 */
[----:B------:R-:W-:-:S08]  /*2a10*/  DFMA R10, -R16, R4, R12 ;  /* 0x00000004100a722b */ /* 0x000fd0000000010c */
[----:B------:R-:W-:-:S10]  /*2a20*/  DFMA R4, R14, R10, R4 ;  /* 0x0000000a0e04722b */ /* 0x000fd40000000004 */
[----:B------:R-:W-:-:S05]  /*2a30*/  FFMA R10, RZ, R17, R5 ;  /* 0x00000011ff0a7223 */ /* 0x000fca0000000005 */
[----:B------:R-:W-:-:S13]  /*2a40*/  FSETP.GT.AND P0, PT, |R10|, 1.469367938527859385e-39, PT ;  /* 0x001000000a00780b */ /* 0x000fda0003f04200 */
[----:B------:R-:W-:Y:S05]  /*2a50*/  @P0 BRA P1, `(.L_x_34) ;  /* 0x0000000000180947 */ /* 0x000fea0000800000 */
[----:B------:R-:W-:Y:S01]  /*2a60*/  IMAD.MOV.U32 R4, RZ, RZ, R12 ;  /* 0x000000ffff047224 */ /* 0x000fe200078e000c */
[----:B------:R-:W-:Y:S01]  /*2a70*/  MOV R5, R13 ;  /* 0x0000000d00057202 */ /* 0x000fe20000000f00 */
[----:B------:R-:W-:Y:S01]  /*2a80*/  IMAD.MOV.U32 R12, RZ, RZ, R16 ;  /* 0x000000ffff0c7224 */ /* 0x000fe200078e0010 */
[----:B------:R-:W-:Y:S01]  /*2a90*/  MOV R10, 0x2ac0 ;  /* 0x00002ac0000a7802 */ /* 0x000fe20000000f00 */
[----:B------:R-:W-:-:S07]  /*2aa0*/  IMAD.MOV.U32 R13, RZ, RZ, R17 ;  /* 0x000000ffff0d7224 */ /* 0x000fce00078e0011 */
[----:B------:R-:W-:Y:S05]  /*2ab0*/  CALL.REL.NOINC `($__internal_0_$__cuda_sm20_div_rn_f64_full) ;  /* 0x0000005c007c7944 */ /* 0x000fea0003c00000 */
.L_x_34:
[----:B------:R0:W-:Y:S04]  /*2ac0*/  STG.E.64 desc[UR36][R8.64+-0x40], R2 ;  /* 0xffffc00208007986 */ /* 0x0001e8000c101b24 */
[----:B------:R0:W-:Y:S02]  /*2ad0*/  STG.E.64 desc[UR36][R8.64+-0x38], R4 ;  /* 0xffffc80408007986 */ /* 0x0001e4000c101b24 */
.L_x_32:
[----:B------:R-:W3:Y:S02]  /*2ae0*/  LDG.E R16, desc[UR36][R6.64+-0xc] ;  /* 0xfffff42406107981 */ /* 0x000ee4000c1e1900 */
[----:B---3--:R-:W-:-:S13]  /*2af0*/  ISETP.NE.AND P0, PT, R16, RZ, PT ;  /* 0x000000ff1000720c */ /* 0x008fda0003f05270 */
[----:B------:R-:W-:Y:S05]  /*2b00*/  @!P0 BRA `(.L_x_35) ;  /* 0x0000000000bc8947 */ /* 0x000fea0003800000 */
[----:B------:R-:W3:Y:S01]  /*2b10*/  LDG.E.64 R12, desc[UR36][R8.64+-0x30] ;  /* 0xffffd024080c7981 */ /* 0x000ee2000c1e1b00 */
[----:B------:R-:W1:Y:S01]  /*2b20*/  I2F.F64 R16, R16 ;  /* 0x0000001000107312 */ /* 0x000e620000201c00 */
[----:B0-2---:R-:W-:-:S07]  /*2b30*/  IMAD.MOV.U32 R2, RZ, RZ, 0x1 ;  /* 0x00000001ff027424 */ /* 0x005fce00078e00ff */
[----:B-1----:R-:W0:Y:S02]  /*2b40*/  MUFU.RCP64H R3, R17 ;  /* 0x0000001100037308 */ /* 0x002e240000001800 */
        /* <DEDUP_REMOVED lines=20> */
.L_x_36:
        /* <DEDUP_REMOVED lines=21> */
.L_x_37:
[----:B------:R1:W-:Y:S04]  /*2de0*/  STG.E.64 desc[UR36][R8.64+-0x30], R2 ;  /* 0xffffd00208007986 */ /* 0x0003e8000c101b24 */
[----:B------:R1:W-:Y:S02]  /*2df0*/  STG.E.64 desc[UR36][R8.64+-0x28], R4 ;  /* 0xffffd80408007986 */ /* 0x0003e4000c101b24 */
.L_x_35:
[----:B------:R-:W3:Y:S02]  /*2e00*/  LDG.E R16, desc[UR36][R6.64+-0x8] ;  /* 0xfffff82406107981 */ /* 0x000ee4000c1e1900 */
[----:B---3--:R-:W-:-:S13]  /*2e10*/  ISETP.NE.AND P0, PT, R16, RZ, PT ;  /* 0x000000ff1000720c */ /* 0x008fda0003f05270 */
[----:B------:R-:W-:Y:S05]  /*2e20*/  @!P0 BRA `(.L_x_38) ;  /* 0x0000000000bc8947 */ /* 0x000fea0003800000 */
[----:B------:R-:W3:Y:S01]  /*2e30*/  LDG.E.64 R12, desc[UR36][R8.64+-0x20] ;  /* 0xffffe024080c7981 */ /* 0x000ee2000c1e1b00 */
[----:B------:R-:W4:Y:S01]  /*2e40*/  I2F.F64 R16, R16 ;  /* 0x0000001000107312 */ /* 0x000f220000201c00 */
[----:B012---:R-:W-:-:S07]  /*2e50*/  IMAD.MOV.U32 R2, RZ, RZ, 0x1 ;  /* 0x00000001ff027424 */ /* 0x007fce00078e00ff */
[----:B----4-:R-:W0:Y:S02]  /*2e60*/  MUFU.RCP64H R3, R17 ;  /* 0x0000001100037308 */ /* 0x010e240000001800 */
        /* <DEDUP_REMOVED lines=20> */
.L_x_39:
        /* <DEDUP_REMOVED lines=21> */
.L_x_40:
[----:B------:R3:W-:Y:S04]  /*3100*/  STG.E.64 desc[UR36][R8.64+-0x20], R2 ;  /* 0xffffe00208007986 */ /* 0x0007e8000c101b24 */
[----:B------:R3:W-:Y:S02]  /*3110*/  STG.E.64 desc[UR36][R8.64+-0x18], R4 ;  /* 0xffffe80408007986 */ /* 0x0007e4000c101b24 */
.L_x_38:
[----:B------:R-:W4:Y:S02]  /*3120*/  LDG.E R16, desc[UR36][R6.64+-0x4] ;  /* 0xfffffc2406107981 */ /* 0x000f24000c1e1900 */
[----:B----4-:R-:W-:-:S13]  /*3130*/  ISETP.NE.AND P0, PT, R16, RZ, PT ;  /* 0x000000ff1000720c */ /* 0x010fda0003f05270 */
[----:B------:R-:W-:Y:S05]  /*3140*/  @!P0 BRA `(.L_x_41) ;  /* 0x0000000000bc8947 */ /* 0x000fea0003800000 */
[----:B------:R-:W4:Y:S01]  /*3150*/  LDG.E.64 R12, desc[UR36][R8.64+-0x10] ;  /* 0xfffff024080c7981 */ /* 0x000f22000c1e1b00 */
[----:B------:R-:W5:Y:S01]  /*3160*/  I2F.F64 R16, R16 ;  /* 0x0000001000107312 */ /* 0x000f620000201c00 */
[----:B0123--:R-:W-:-:S07]  /*3170*/  IMAD.MOV.U32 R2, RZ, RZ, 0x1 ;  /* 0x00000001ff027424 */ /* 0x00ffce00078e00ff */
[----:B-----5:R-:W0:Y:S02]  /*3180*/  MUFU.RCP64H R3, R17 ;  /* 0x0000001100037308 */ /* 0x020e240000001800 */
[----:B0-----:R-:W-:-:S08]  /*3190*/  DFMA R4, -R16, R2, 1 ;  /* 0x3ff000001004742b */ /* 0x001fd00000000102 */
[----:B------:R-:W-:-:S08]  /*31a0*/  DFMA R4, R4, R4, R4 ;  /* 0x000000040404722b */ /* 0x000fd00000000004 */
[----:B------:R-:W-:-:S08]  /*31b0*/  DFMA R4, R2, R4, R2 ;  /* 0x000000040204722b */ /* 0x000fd00000000002 */
[----:B------:R-:W-:-:S08]  /*31c0*/  DFMA R2, -R16, R4, 1 ;  /* 0x3ff000001002742b */ /* 0x000fd00000000104 */
[----:B------:R-:W-:-:S08]  /*31d0*/  DFMA R2, R4, R2, R4 ;  /* 0x000000020402722b */ /* 0x000fd00000000004 */
[----:B----4-:R-:W-:Y:S01]  /*31e0*/  DMUL R4, R12, R2 ;  /* 0x000000020c047228 */ /* 0x010fe20000000000 */
        /* <DEDUP_REMOVED lines=14> */
.L_x_42:
        /* <DEDUP_REMOVED lines=21> */
.L_x_43:
[----:B------:R4:W-:Y:S04]  /*3420*/  STG.E.64 desc[UR36][R8.64+-0x10], R2 ;  /* 0xfffff00208007986 */ /* 0x0009e8000c101b24 */
[----:B------:R4:W-:Y:S02]  /*3430*/  STG.E.64 desc[UR36][R8.64+-0x8], R4 ;  /* 0xfffff80408007986 */ /* 0x0009e4000c101b24 */
.L_x_41:
[----:B------:R-:W5:Y:S02]  /*3440*/  LDG.E R16, desc[UR36][R6.64] ;  /* 0x0000002406107981 */ /* 0x000f64000c1e1900 */
[----:B-----5:R-:W-:-:S13]  /*3450*/  ISETP.NE.AND P0, PT, R16, RZ, PT ;  /* 0x000000ff1000720c */ /* 0x020fda0003f05270 */
[----:B------:R-:W-:Y:S05]  /*3460*/  @!P0 BRA `(.L_x_44) ;  /* 0x0000000000bc8947 */ /* 0x000fea0003800000 */
[----:B------:R-:W5:Y:S01]  /*3470*/  LDG.E.64 R12, desc[UR36][R8.64] ;  /* 0x00000024080c7981 */ /* 0x000f62000c1e1b00 */
[----:B------:R-:W0:Y:S02]  /*3480*/  I2F.F64 R16, R16 ;  /* 0x0000001000107312 */ /* 0x000e240000201c00 */
[----:B01234-:R-:W-:-:S06]  /*3490*/  IMAD.MOV.U32 R2, RZ, RZ, 0x1 ;  /* 0x00000001ff027424 */ /* 0x01ffcc00078e00ff */
[----:B------:R-:W0:Y:S02]  /*34a0*/  MUFU.RCP64H R3, R17 ;  /* 0x0000001100037308 */ /* 0x000e240000001800 */
[----:B0-----:R-:W-:-:S08]  /*34b0*/  DFMA R4, -R16, R2, 1 ;  /* 0x3ff000001004742b */ /* 0x001fd00000000102 */
[----:B------:R-:W-:-:S08]  /*34c0*/  DFMA R4, R4, R4, R4 ;  /* 0x000000040404722b */ /* 0x000fd00000000004 */
[----:B------:R-:W-:-:S08]  /*34d0*/  DFMA R4, R2, R4, R2 ;  /* 0x000000040204722b */ /* 0x000fd00000000002 */
[----:B------:R-:W-:-:S08]  /*34e0*/  DFMA R2, -R16, R4, 1 ;  /* 0x3ff000001002742b */ /* 0x000fd00000000104 */
[----:B------:R-:W-:-:S08]  /*34f0*/  DFMA R2, R4, R2, R4 ;  /* 0x000000020402722b */ /* 0x000fd00000000004 */
[----:B-----5:R-:W-:Y:S01]  /*3500*/  DMUL R4, R12, R2 ;  /* 0x000000020c047228 */ /* 0x020fe20000000000 */
        /* <DEDUP_REMOVED lines=14> */
.L_x_45:
        /* <DEDUP_REMOVED lines=21> */
.L_x_46:
[----:B------:R0:W-:Y:S04]  /*3740*/  STG.E.64 desc[UR36][R8.64], R2 ;  /* 0x0000000208007986 */ /* 0x0001e8000c101b24 */
[----:B------:R0:W-:Y:S02]  /*3750*/  STG.E.64 desc[UR36][R8.64+0x8], R4 ;  /* 0x0000080408007986 */ /* 0x0001e4000c101b24 */
.L_x_44:
        /* <DEDUP_REMOVED lines=27> */
.L_x_48:
        /* <DEDUP_REMOVED lines=21> */
.L_x_49:
[----:B------:R0:W-:Y:S04]  /*3a60*/  STG.E.64 desc[UR36][R8.64+0x10], R2 ;  /* 0x0000100208007986 */ /* 0x0001e8000c101b24 */
[----:B------:R0:W-:Y:S02]  /*3a70*/  STG.E.64 desc[UR36][R8.64+0x18], R4 ;  /* 0x0000180408007986 */ /* 0x0001e4000c101b24 */
.L_x_47:
        /* <DEDUP_REMOVED lines=27> */
.L_x_51:
        /* <DEDUP_REMOVED lines=21> */
.L_x_52:
[----:B------:R0:W-:Y:S04]  /*3d80*/  STG.E.64 desc[UR36][R8.64+0x20], R2 ;  /* 0x0000200208007986 */ /* 0x0001e8000c101b24 */
[----:B------:R0:W-:Y:S02]  /*3d90*/  STG.E.64 desc[UR36][R8.64+0x28], R4 ;  /* 0x0000280408007986 */ /* 0x0001e4000c101b24 */
.L_x_50:
        /* <DEDUP_REMOVED lines=27> */
.L_x_54:
        /* <DEDUP_REMOVED lines=21> */
.L_x_55:
[----:B------:R0:W-:Y:S04]  /*40a0*/  STG.E.64 desc[UR36][R8.64+0x30], R2 ;  /* 0x0000300208007986 */ /* 0x0001e8000c101b24 */
[----:B------:R0:W-:Y:S02]  /*40b0*/  STG.E.64 desc[UR36][R8.64+0x38], R4 ;  /* 0x0000380408007986 */ /* 0x0001e4000c101b24 */
.L_x_53:
[----:B------:R-:W-:Y:S02]  /*40c0*/  IADD3 R6, P0, PT, R6, 0x20, RZ ;  /* 0x0000002006067810 */ /* 0x000fe40007f1e0ff */
[----:B01-34-:R-:W-:-:S03]  /*40d0*/  IADD3 R8, P1, PT, R8, 0x80, RZ ;  /* 0x0000008008087810 */ /* 0x01bfc60007f3e0ff */
[----:B------:R-:W-:Y:S01]  /*40e0*/  IMAD.X R7, RZ, RZ, R7, P0 ;  /* 0x000000ffff077224 */ /* 0x000fe200000e0607 */
[----:B------:R-:W-:Y:S01]  /*40f0*/  IADD3.X R9, PT, PT, RZ, R9, RZ, P1, !PT ;  /* 0x00000009ff097210 */ /* 0x000fe20000ffe4ff */
[----:B------:R-:W-:Y:S08]  /*4100*/  BRA.U UP0, `(.L_x_56) ;  /* 0xffffffe500a47547 */ /* 0x000ff0000b83ffff */
.L_x_31:
[----:B------:R-:W-:-:S09]  /*4110*/  UISETP.NE.AND UP0, UPT, UR10, URZ, UPT ;  /* 0x000000ff0a00728c */ /* 0x000fd2000bf05270 */
[----:B------:R-:W-:Y:S05]  /*4120*/  BRA.U !UP0, `(.L_x_30) ;  /* 0x0000001508e07547 */ /* 0x000fea000b800000 */
[----:B------:R-:W5:Y:S01]  /*4130*/  LDCU UR4, c[0x0][0x3a0] ;  /* 0x00007400ff0477ac */ /* 0x000f620008000800 */
[----:B------:R-:W-:Y:S02]  /*4140*/  UISETP.GE.U32.AND UP0, UPT, UR10, 0x4, UPT ;  /* 0x000000040a00788c */ /* 0x000fe4000bf06070 */
[----:B-----5:R-:W-:-:S07]  /*4150*/  ULOP3.LUT UR4, UR4, 0x3, URZ, 0xc0, !UPT ;  /* 0x0000000304047892 */ /* 0x020fce000f8ec0ff */
[----:B------:R-:W-:Y:S05]  /*4160*/  BRA.U !UP0, `(.L_x_57) ;  /* 0x0000000d08347547 */ /* 0x000fea000b800000 */
[----:B01-34-:R-:W0:Y:S08]  /*4170*/  LDC.64 R8, c[0x0][0x398] ;  /* 0x0000e600ff087b82 */ /* 0x01be300000000a00 */
[----:B------:R-:W1:Y:S01]  /*4180*/  LDC.64 R6, c[0x0][0x390] ;  /* 0x0000e400ff067b82 */ /* 0x000e620000000a00 */
[----:B0-----:R-:W-:-:S05]  /*4190*/  IMAD.WIDE.U32 R8, R0, 0x4, R8 ;  /* 0x0000000400087825 */ /* 0x001fca00078e0008 */
[----:B------:R-:W3:Y:S01]  /*41a0*/  LDG.E R16, desc[UR36][R8.64] ;  /* 0x0000002408107981 */ /* 0x000ee2000c1e1900 */
[----:B-1----:R-:W-:Y:S01]  /*41b0*/  IMAD.WIDE.U32 R6, R0, 0x10, R6 ;  /* 0x0000001000067825 */ /* 0x002fe200078e0006 */
        /* <DEDUP_REMOVED lines=24> */
[----:B------:R-:W-:Y:S02]  /*4340*/  IMAD.MOV.U32 R2, RZ, RZ, R4 ;  /* 0x000000ffff027224 */ /* 0x000fe400078e0004 */
[----:B------:R-:W-:-:S07]  /*4350*/  IMAD.MOV.U32 R3, RZ, RZ, R5 ;  /* 0x000000ffff037224 */ /* 0x000fce00078e0005 */
.L_x_59:
[----:B------:R-:W2:Y:S01]  /*4360*/  LDG.E.64 R12, desc[UR36][R6.64+0x8] ;  /* 0x00000824060c7981 */ /* 0x000ea2000c1e1b00 */
[----:B------:R-:W0:Y:S01]  /*4370*/  MUFU.RCP64H R5, R17 ;  /* 0x0000001100057308 */ /* 0x000e220000001800 */
[----:B------:R-:W-:-:S06]  /*4380*/  MOV R4, 0x1 ;  /* 0x0000000100047802 */ /* 0x000fcc0000000f00 */
        /* <DEDUP_REMOVED lines=13> */
[----:B------:R-:W-:Y:S01]  /*4460*/  MOV R10, 0x44b0 ;  /* 0x000044b0000a7802 */ /* 0x000fe20000000f00 */
[----:B------:R-:W-:Y:S01]  /*4470*/  IMAD.MOV.U32 R5, RZ, RZ, R13 ;  /* 0x000000ffff057224 */ /* 0x000fe200078e000d */
[----:B------:R-:W-:Y:S01]  /*4480*/  MOV R13, R17 ;  /* 0x00000011000d7202 */ /* 0x000fe20000000f00 */
[----:B------:R-:W-:-:S07]  /*4490*/  IMAD.MOV.U32 R12, RZ, RZ, R16 ;  /* 0x000000ffff0c7224 */ /* 0x000fce00078e0010 */
[----:B------:R-:W-:Y:S05]  /*44a0*/  CALL.REL.NOINC `($__internal_0_$__cuda_sm20_div_rn_f64_full) ;  /* 0x0000004400007944 */ /* 0x000fea0003c00000 */
.L_x_60:
[----:B------:R0:W-:Y:S04]  /*44b0*/  STG.E.64 desc[UR36][R6.64], R2 ;  /* 0x0000000206007986 */ /* 0x0001e8000c101b24 */
[----:B------:R0:W-:Y:S02]  /*44c0*/  STG.E.64 desc[UR36][R6.64+0x8], R4 ;  /* 0x0000080406007986 */ /* 0x0001e4000c101b24 */
.L_x_58:
        /* <DEDUP_REMOVED lines=27> */
.L_x_62:
        /* <DEDUP_REMOVED lines=21> */
.L_x_63:
[----:B------:R1:W-:Y:S04]  /*47d0*/  STG.E.64 desc[UR36][R6.64+0x10], R2 ;  /* 0x0000100206007986 */ /* 0x0003e8000c101b24 */
[----:B------:R1:W-:Y:S02]  /*47e0*/  STG.E.64 desc[UR36][R6.64+0x18], R4 ;  /* 0x0000180406007986 */ /* 0x0003e4000c101b24 */
.L_x_61:
        /* <DEDUP_REMOVED lines=27> */
.L_x_65:
        /* <DEDUP_REMOVED lines=21> */
.L_x_66:
[----:B------:R3:W-:Y:S04]  /*4af0*/  STG.E.64 desc[UR36][R6.64+0x20], R2 ;  /* 0x0000200206007986 */ /* 0x0007e8000c101b24 */
[----:B------:R3:W-:Y:S02]  /*4b00*/  STG.E.64 desc[UR36][R6.64+0x28], R4 ;  /* 0x0000280406007986 */ /* 0x0007e4000c101b24 */
.L_x_64:
        /* <DEDUP_REMOVED lines=27> */
.L_x_68:
        /* <DEDUP_REMOVED lines=21> */
.L_x_69:
[----:B------:R4:W-:Y:S04]  /*4e10*/  STG.E.64 desc[UR36][R6.64+0x30], R2 ;  /* 0x0000300206007986 */ /* 0x0009e8000c101b24 */
[----:B------:R4:W-:Y:S02]  /*4e20*/  STG.E.64 desc[UR36][R6.64+0x38], R4 ;  /* 0x0000380406007986 */ /* 0x0009e4000c101b24 */
.L_x_67:
[----:B------:R-:W-:-:S07]  /*4e30*/  VIADD R0, R0, 0x4 ;  /* 0x0000000400007836 */ /* 0x000fce0000000000 */
.L_x_57:
[----:B------:R-:W-:-:S09]  /*4e40*/  UISETP.NE.AND UP0, UPT, UR4, URZ, UPT ;  /* 0x000000ff0400728c */ /* 0x000fd2000bf05270 */
[----:B------:R-:W-:Y:S05]  /*4e50*/  BRA.U !UP0, `(.L_x_30) ;  /* 0x0000000908947547 */ /* 0x000fea000b800000 */
[----:B------:R-:W-:-:S09]  /*4e60*/  UISETP.NE.AND UP0, UPT, UR4, 0x1, UPT ;  /* 0x000000010400788c */ /* 0x000fd2000bf05270 */
        /* <DEDUP_REMOVED lines=30> */
[----:B------:R-:W-:Y:S01]  /*5050*/  IMAD.MOV.U32 R2, RZ, RZ, R4 ;  /* 0x000000ffff027224 */ /* 0x000fe200078e0004 */
[----:B------:R-:W-:-:S07]  /*5060*/  MOV R3, R5 ;  /* 0x0000000500037202 */ /* 0x000fce0000000f00 */
.L_x_72:
        /* <DEDUP_REMOVED lines=21> */
.L_x_73:
[----:B------:R0:W-:Y:S04]  /*51c0*/  STG.E.64 desc[UR36][R6.64], R2 ;  /* 0x0000000206007986 */ /* 0x0001e8000c101b24 */
[----:B------:R0:W-:Y:S02]  /*51d0*/  STG.E.64 desc[UR36][R6.64+0x8], R4 ;  /* 0x0000080406007986 */ /* 0x0001e4000c101b24 */
.L_x_71:
        /* <DEDUP_REMOVED lines=27> */
.L_x_75:
        /* <DEDUP_REMOVED lines=21> */
.L_x_76:
[----:B------:R1:W-:Y:S04]  /*54e0*/  STG.E.64 desc[UR36][R6.64+0x10], R2 ;  /* 0x0000100206007986 */ /* 0x0003e8000c101b24 */
[----:B------:R1:W-:Y:S02]  /*54f0*/  STG.E.64 desc[UR36][R6.64+0x18], R4 ;  /* 0x0000180406007986 */ /* 0x0003e4000c101b24 */
.L_x_74:
[----:B------:R-:W-:-:S07]  /*5500*/  VIADD R0, R0, 0x2 ;  /* 0x0000000200007836 */ /* 0x000fce0000000000 */
.L_x_70:
[----:B------:R-:W5:Y:S02]  /*5510*/  LDCU UR4, c[0x0][0x3a0] ;  /* 0x00007400ff0477ac */ /* 0x000f640008000800 */
[----:B-----5:R-:W-:-:S04]  /*5520*/  ULOP3.LUT UR4, UR4, 0x1, URZ, 0xc0, !UPT ;  /* 0x0000000104047892 */ /* 0x020fc8000f8ec0ff */
[----:B------:R-:W-:-:S09]  /*5530*/  UISETP.NE.U32.AND UP0, UPT, UR4, 0x1, UPT ;  /* 0x000000010400788c */ /* 0x000fd2000bf05070 */
[----:B------:R-:W-:Y:S05]  /*5540*/  BRA.U UP0, `(.L_x_30) ;  /* 0x0000000100d87547 */ /* 0x000fea000b800000 */
[----:B01234-:R-:W0:Y:S02]  /*5550*/  LDC.64 R2, c[0x0][0x398] ;  /* 0x0000e600ff027b82 */ /* 0x01fe240000000a00 */
[----:B0-----:R-:W-:-:S05]  /*5560*/  IMAD.WIDE.U32 R2, R0, 0x4, R2 ;  /* 0x0000000400027825 */ /* 0x001fca00078e0002 */
[----:B------:R-:W2:Y:S02]  /*5570*/  LDG.E R8, desc[UR36][R2.64] ;  /* 0x0000002402087981 */ /* 0x000ea4000c1e1900 */
[----:B--2---:R-:W-:-:S13]  /*5580*/  ISETP.NE.AND P0, PT, R8, RZ, PT ;  /* 0x000000ff0800720c */ /* 0x004fda0003f05270 */
[----:B------:R-:W-:Y:S05]  /*5590*/  @!P0 BRA `(.L_x_30) ;  /* 0x0000000000c48947 */ /* 0x000fea0003800000 */
[----:B------:R-:W0:Y:S02]  /*55a0*/  LDC.64 R6, c[0x0][0x390] ;  /* 0x0000e400ff067b82 */ /* 0x000e240000000a00 */
[----:B0-----:R-:W-:-:S05]  /*55b0*/  IMAD.WIDE.U32 R6, R0, 0x10, R6 ;  /* 0x0000001000067825 */ /* 0x001fca00078e0006 */
[----:B------:R-:W2:Y:S01]  /*55c0*/  LDG.E.64 R12, desc[UR36][R6.64] ;  /* 0x00000024060c7981 */ /* 0x000ea2000c1e1b00 */
[----:B------:R-:W0:Y:S01]  /*55d0*/  I2F.F64 R8, R8 ;  /* 0x0000000800087312 */ /* 0x000e220000201c00 */
[----:B------:R-:W-:-:S07]  /*55e0*/  IMAD.MOV.U32 R2, RZ, RZ, 0x1 ;  /* 0x00000001ff027424 */ /* 0x000fce00078e00ff */
[----:B0-----:R-:W0:Y:S02]  /*55f0*/  MUFU.RCP64H R3, R9 ;  /* 0x0000000900037308 */ /* 0x001e240000001800 */
        /* <DEDUP_REMOVED lines=20> */
.L_x_77:
        /* <DEDUP_REMOVED lines=21> */
.L_x_78:
[----:B------:R0:W-:Y:S04]  /*5890*/  STG.E.64 desc[UR36][R6.64], R2 ;  /* 0x0000000206007986 */ /* 0x0001e8000c101b24 */
[----:B------:R0:W-:Y:S02]  /*58a0*/  STG.E.64 desc[UR36][R6.64+0x8], R4 ;  /* 0x0000080406007986 */ /* 0x0001e4000c101b24 */
.L_x_30:
[----:B01234-:R-:W0:Y:S08]  /*58b0*/  LDC.64 R2, c[0x4][0x8] ;  /* 0x01000200ff027b82 */ /* 0x01fe300000000a00 */
[----:B------:R-:W1:Y:S01]  /*58c0*/  LDC R16, c[0x0][0x3a0] ;  /* 0x0000e800ff107b82 */ /* 0x000e620000000800 */
[----:B0-----:R-:W2:Y:S01]  /*58d0*/  LDG.E R4, desc[UR36][R2.64] ;  /* 0x0000002402047981 */ /* 0x001ea2000c1e1900 */
[----:B------:R-:W-:Y:S01]  /*58e0*/  HFMA2 R7, -RZ, RZ, 0, 5.9604644775390625e-08 ;  /* 0x00000001ff077431 */ /* 0x000fe200000001ff */
[----:B-1----:R-:W-:-:S04]  /*58f0*/  ISETP.GE.AND P0, PT, R16, 0x1, PT ;  /* 0x000000011000780c */ /* 0x002fc80003f06270 */
[----:B------:R-:W-:Y:S01]  /*5900*/  P2R R0, PR, RZ, 0x1 ;  /* 0x00000001ff007803 */ /* 0x000fe20000000000 */
[C---:B--2---:R-:W-:Y:S01]  /*5910*/  VIADD R5, R4.reuse, 0x1 ;  /* 0x0000000104057836 */ /* 0x044fe20000000000 */
[----:B------:R-:W-:-:S04]  /*5920*/  ISETP.GT.OR P0, PT, R4, 0x8, !P0 ;  /* 0x000000080400780c */ /* 0x000fc80004704670 */
[----:B------:R0:W-:Y:S09]  /*5930*/  STG.E desc[UR36][R2.64], R5 ;  /* 0x0000000502007986 */ /* 0x0001f2000c101924 */
[----:B------:R-:W-:Y:S05]  /*5940*/  @P0 BRA `(.L_x_79) ;  /* 0x0000001000600947 */ /* 0x000fea0003800000 */
[----:B------:R-:W0:Y:S01]  /*5950*/  LDCU UR5, c[0x0][0x3a8] ;  /* 0x00007500ff0577ac */ /* 0x000e220008000800 */
[C---:B------:R-:W-:Y:S01]  /*5960*/  ISETP.GE.U32.AND P1, PT, R16.reuse, 0x8, PT ;  /* 0x000000081000780c */ /* 0x040fe20003f26070 */
[----:B------:R-:W-:Y:S01]  /*5970*/  IMAD.MOV.U32 R0, RZ, RZ, RZ ;  /* 0x000000ffff007224 */ /* 0x000fe200078e00ff */
[----:B------:R-:W-:Y:S01]  /*5980*/  LOP3.LUT R28, R16, 0x7, RZ, 0xc0, !PT ;  /* 0x00000007101c7812 */ /* 0x000fe200078ec0ff */
[----:B------:R-:W-:-:S03]  /*5990*/  UMOV UR4, URZ ;  /* 0x000000ff00047c82 */ /* 0x000fc60008000000 */
[----:B------:R-:W-:Y:S01]  /*59a0*/  ISETP.NE.AND P0, PT, R28, RZ, PT ;  /* 0x000000ff1c00720c */ /* 0x000fe20003f05270 */
[----:B0-----:R-:W0:Y:S06]  /*59b0*/  I2F.F64 R4, UR5 ;  /* 0x0000000500047d12 */ /* 0x001e2c0008201c00 */
[----:B------:R-:W-:Y:S06]  /*59c0*/  @!P1 BRA `(.L_x_80) ;  /* 0x0000000800209947 */ /* 0x000fec0003800000 */
[----:B------:R-:W1:Y:S01]  /*59d0*/  LDCU.64 UR4, c[0x0][0x390] ;  /* 0x00007200ff0477ac */ /* 0x000e620008000a00 */
[----:B------:R-:W-:Y:S01]  /*59e0*/  LOP3.LUT R0, R16, 0x7ffffff8, RZ, 0xc0, !PT ;  /* 0x7ffffff810007812 */ /* 0x000fe200078ec0ff */
[----:B------:R-:W2:Y:S04]  /*59f0*/  LDCU.64 UR8, c[0x0][0x388] ;  /* 0x00007100ff0877ac */ /* 0x000ea80008000a00 */
[----:B------:R-:W-:Y:S01]  /*5a00*/  IMAD.MOV R17, RZ, RZ, -R0 ;  /* 0x000000ffff117224 */ /* 0x000fe200078e0a00 */
[----:B-1----:R-:W-:Y:S02]  /*5a10*/  UIADD3 UR6, UP1, UPT, UR4, 0x40, URZ ;  /* 0x0000004004067890 */ /* 0x002fe4000ff3e0ff */
[----:B--2---:R-:W-:Y:S02]  /*5a20*/  UIADD3 UR4, UP0, UPT, UR8, 0x40, URZ ;  /* 0x0000004008047890 */ /* 0x004fe4000ff1e0ff */
[----:B------:R-:W-:-:S02]  /*5a30*/  UIADD3.X UR7, UPT, UPT, URZ, UR5, URZ, UP1, !UPT ;  /* 0x00000005ff077290 */ /* 0x000fc40008ffe4ff */
[----:B------:R-:W-:Y:S01]  /*5a40*/  IMAD.U32 R6, RZ, RZ, UR6 ;  /* 0x00000006ff067e24 */ /* 0x000fe2000f8e00ff */
[----:B------:R-:W-:Y:S01]  /*5a50*/  UIADD3.X UR5, UPT, UPT, URZ, UR9, URZ, UP0, !UPT ;  /* 0x00000009ff057290 */ /* 0x000fe200087fe4ff */
[----:B------:R-:W-:Y:S01]  /*5a60*/  MOV R12, UR4 ;  /* 0x00000004000c7c02 */ /* 0x000fe20008000f00 */
[----:B------:R-:W-:Y:S01]  /*5a70*/  UMOV UR4, URZ ;  /* 0x000000ff00047c82 */ /* 0x000fe20008000000 */
[----:B------:R-:W-:-:S03]  /*5a80*/  IMAD.U32 R7, RZ, RZ, UR7 ;  /* 0x00000007ff077e24 */ /* 0x000fc6000f8e00ff */
[----:B------:R-:W-:-:S07]  /*5a90*/  IMAD.U32 R9, RZ, RZ, UR5 ;  /* 0x00000005ff097e24 */ /* 0x000fce000f8e00ff */
.L_x_81:
[----:B------:R-:W2:Y:S04]  /*5aa0*/  LDG.E.64 R10, desc[UR36][R6.64+-0x40] ;  /* 0xffffc024060a7981 */ /* 0x000ea8000c1e1b00 */
[----:B------:R-:W3:Y:S01]  /*5ab0*/  LDG.E.64 R14, desc[UR36][R6.64+-0x38] ;  /* 0xffffc824060e7981 */ /* 0x000ee2000c1e1b00 */
[----:B------:R-:W-:-:S05]  /*5ac0*/  IMAD.MOV.U32 R8, RZ, RZ, R12 ;  /* 0x000000ffff087224 */ /* 0x000fca00078e000c */
[----:B------:R-:W4:Y:S04]  /*5ad0*/  LDG.E.64 R12, desc[UR36][R8.64+-0x40] ;  /* 0xffffc024080c7981 */ /* 0x000f28000c1e1b00 */
[----:B------:R-:W5:Y:S04]  /*5ae0*/  LDG.E.64 R18, desc[UR36][R8.64+-0x38] ;  /* 0xffffc82408127981 */ /* 0x000f68000c1e1b00 */
[----:B------:R-:W5:Y:S04]  /*5af0*/  LDG.E.64 R22, desc[UR36][R8.64+-0x30] ;  /* 0xffffd02408167981 */ /* 0x000f68000c1e1b00 */
[----:B------:R-:W5:Y:S04]  /*5b00*/  LDG.E.64 R26, desc[UR36][R8.64+-0x20] ;  /* 0xffffe024081a7981 */ /* 0x000f68000c1e1b00 */
[----:B--2---:R1:W-:Y:S04]  /*5b10*/  STG.E.64 desc[UR36][R8.64+-0x40], R10 ;  /* 0xffffc00a08007986 */ /* 0x0043e8000c101b24 */
[----:B---3--:R2:W-:Y:S04]  /*5b20*/  STG.E.64 desc[UR36][R8.64+-0x38], R14 ;  /* 0xffffc80e08007986 */ /* 0x0085e8000c101b24 */
[----:B------:R-:W3:Y:S04]  /*5b30*/  LDG.E.64 R20, desc[UR36][R6.64+-0x30] ;  /* 0xffffd02406147981 */ /* 0x000ee8000c1e1b00 */
[----:B------:R-:W2:Y:S01]  /*5b40*/  LDG.E.64 R24, desc[UR36][R6.64+-0x28] ;  /* 0xffffd82406187981 */ /* 0x000ea2000c1e1b00 */
[----:B----4-:R-:W-:-:S02]  /*5b50*/  DADD R12, R10, -R12 ;  /* 0x000000000a0c7229 */ /* 0x010fc4000000080c */
[----:B-----5:R-:W-:-:S06]  /*5b60*/  DADD R18, R14, -R18 ;  /* 0x000000000e127229 */ /* 0x020fcc0000000812 */
[----:B0-----:R-:W-:Y:S02]  /*5b70*/  DSETP.GT.AND P1, PT, |R12|, R4, PT ;  /* 0x000000040c00722a */ /* 0x001fe40003f24200 */
[----:B------:R-:W4:Y:S04]  /*5b80*/  LDG.E.64 R12, desc[UR36][R8.64+-0x28] ;  /* 0xffffd824080c7981 */ /* 0x000f28000c1e1b00 */
[----:B---3--:R0:W-:Y:S01]  /*5b90*/  STG.E.64 desc[UR36][R8.64+-0x30], R20 ;  /* 0xffffd01408007986 */ /* 0x0081e2000c101b24 */
[----:B------:R-:W-:-:S03]  /*5ba0*/  DADD R22, R20, -R22 ;  /* 0x0000000014167229 */ /* 0x000fc60000000816 */
[----:B--2---:R2:W-:Y:S04]  /*5bb0*/  STG.E.64 desc[UR36][R8.64+-0x28], R24 ;  /* 0xffffd81808007986 */ /* 0x0045e8000c101b24 */
[----:B-1----:R-:W3:Y:S04]  /*5bc0*/  LDG.E.64 R10, desc[UR36][R6.64+-0x20] ;  /* 0xffffe024060a7981 */ /* 0x002ee8000c1e1b00 */
[----:B------:R-:W5:Y:S01]  /*5bd0*/  LDG.E.64 R14, desc[UR36][R6.64+-0x18] ;  /* 0xffffe824060e7981 */ /* 0x000f62000c1e1b00 */
[----:B------:R-:W-:Y:S02]  /*5be0*/  DSETP.GT.AND P2, PT, |R18|, R4, PT ;  /* 0x000000041200722a */ /* 0x000fe40003f44200 */
[----:B----4-:R-:W-:Y:S01]  /*5bf0*/  DADD R12, R24, -R12 ;  /* 0x00000000180c7229 */ /* 0x010fe2000000080c */
[----:B------:R-:W4:Y:S04]  /*5c00*/  LDG.E.64 R18, desc[UR36][R8.64+-0x18] ;  /* 0xffffe82408127981 */ /* 0x000f28000c1e1b00 */
[----:B---3--:R1:W-:Y:S04]  /*5c10*/  STG.E.64 desc[UR36][R8.64+-0x20], R10 ;  /* 0xffffe00a08007986 */ /* 0x0083e8000c101b24 */
[----:B-----5:R3:W-:Y:S04]  /*5c20*/  STG.E.64 desc[UR36][R8.64+-0x18], R14 ;  /* 0xffffe80e08007986 */ /* 0x0207e8000c101b24 */
[----:B0-----:R-:W5:Y:S04]  /*5c30*/  LDG.E.64 R20, desc[UR36][R6.64+-0x10] ;  /* 0xfffff02406147981 */ /* 0x001f68000c1e1b00 */
[----:B--2---:R-:W2:Y:S01]  /*5c40*/  LDG.E.64 R24, desc[UR36][R6.64+-0x8] ;  /* 0xfffff82406187981 */ /* 0x004ea2000c1e1b00 */
[----:B------:R-:W-:-:S02]  /*5c50*/  DSETP.GT.AND P3, PT, |R22|, R4, PT ;  /* 0x000000041600722a */ /* 0x000fc40003f64200 */
[----:B------:R-:W-:Y:S01]  /*5c60*/  DADD R26, R10, -R26 ;  /* 0x000000000a1a7229 */ /* 0x000fe2000000081a */
[----:B------:R-:W3:Y:S01]  /*5c70*/  LDG.E.64 R22, desc[UR36][R8.64+-0x10] ;  /* 0xfffff02408167981 */ /* 0x000ee2000c1e1b00 */
[----:B------:R-:W-:Y:S02]  /*5c80*/  DSETP.GT.AND P4, PT, |R12|, R4, PT ;  /* 0x000000040c00722a */ /* 0x000fe40003f84200 */
[----:B----4-:R-:W-:Y:S01]  /*5c90*/  DADD R18, R14, -R18 ;  /* 0x000000000e127229 */ /* 0x010fe20000000812 */
[----:B-1----:R-:W4:Y:S04]  /*5ca0*/  LDG.E.64 R10, desc[UR36][R8.64+-0x8] ;  /* 0xfffff824080a7981 */ /* 0x002f28000c1e1b00 */
[----:B-----5:R0:W-:Y:S04]  /*5cb0*/  STG.E.64 desc[UR36][R8.64+-0x10], R20 ;  /* 0xfffff01408007986 */ /* 0x0201e8000c101b24 */
[----:B--2---:R1:W-:Y:S04]  /*5cc0*/  STG.E.64 desc[UR36][R8.64+-0x8], R24 ;  /* 0xfffff81808007986 */ /* 0x0043e8000c101b24 */
[----:B------:R-:W2:Y:S04]  /*5cd0*/  LDG.E.64 R12, desc[UR36][R6.64] ;  /* 0x00000024060c7981 */ /* 0x000ea8000c1e1b00 */
[----:B---3--:R-:W3:Y:S01]  /*5ce0*/  LDG.E.64 R14, desc[UR36][R6.64+0x8] ;  /* 0x00000824060e7981 */ /* 0x008ee2000c1e1b00 */
[----:B------:R-:W-:-:S03]  /*5cf0*/  DSETP.GT.AND P5, PT, |R26|, R4, PT ;  /* 0x000000041a00722a */ /* 0x000fc60003fa4200 */
[----:B------:R-:W5:Y:S01]  /*5d00*/  LDG.E.64 R26, desc[UR36][R8.64] ;  /* 0x00000024081a7981 */ /* 0x000f62000c1e1b00 */
[----:B------:R-:W-:Y:S01]  /*5d10*/  VOTEU.ANY UP2, P1 ;  /* 0x0000000000ff7886 */ /* 0x000fe20000840100 */
[----:B------:R-:W-:Y:S02]  /*5d20*/  DSETP.GT.AND P1, PT, |R18|, R4, PT ;  /* 0x000000041200722a */ /* 0x000fe40003f24200 */
[----:B------:R-:W5:Y:S01]  /*5d30*/  LDG.E.64 R18, desc[UR36][R8.64+0x8] ;  /* 0x0000082408127981 */ /* 0x000f62000c1e1b00 */
[----:B------:R-:W-:Y:S02]  /*5d40*/  DADD R22, R20, -R22 ;  /* 0x0000000014167229 */ /* 0x000fe40000000816 */
[----:B----4-:R-:W-:Y:S01]  /*5d50*/  DADD R10, R24, -R10 ;  /* 0x00000000180a7229 */ /* 0x010fe2000000080a */
[----:B--2---:R2:W-:Y:S04]  /*5d60*/  STG.E.64 desc[UR36][R8.64], R12 ;  /* 0x0000000c08007986 */ /* 0x0045e8000c101b24 */
[----:B---3--:R3:W-:Y:S04]  /*5d70*/  STG.E.64 desc[UR36][R8.64+0x8], R14 ;  /* 0x0000080e08007986 */ /* 0x0087e8000c101b24 */
[----:B0-----:R-:W4:Y:S04]  /*5d80*/  LDG.E.64 R20, desc[UR36][R6.64+0x10] ;  /* 0x0000102406147981 */ /* 0x001f28000c1e1b00 */
[----:B-1----:R-:W2:Y:S01]  /*5d90*/  LDG.E.64 R24, desc[UR36][R6.64+0x18] ;  /* 0x0000182406187981 */ /* 0x002ea2000c1e1b00 */
[----:B------:R-:W-:Y:S01]  /*5da0*/  VOTEU.ANY UP3, P2 ;  /* 0x0000000000ff7886 */ /* 0x000fe20001060100 */
[----:B------:R-:W-:Y:S01]  /*5db0*/  VOTEU.ANY UP4, P3 ;  /* 0x0000000000ff7886 */ /* 0x000fe20001880100 */
[----:B------:R-:W-:-:S02]  /*5dc0*/  DSETP.GT.AND P2, PT, |R22|, R4, PT ;  /* 0x000000041600722a */ /* 0x000fc40003f44200 */
[----:B-----5:R-:W-:Y:S01]  /*5dd0*/  DADD R26, R12, -R26 ;  /* 0x000000000c1a7229 */ /* 0x020fe2000000081a */
[----:B------:R-:W5:Y:S01]  /*5de0*/  LDG.E.64 R22, desc[UR36][R8.64+0x10] ;  /* 0x0000102408167981 */ /* 0x000f62000c1e1b00 */
[----:B------:R-:W-:-:S03]  /*5df0*/  DSETP.GT.AND P3, PT, |R10|, R4, PT ;  /* 0x000000040a00722a */ /* 0x000fc60003f64200 */
[----:B------:R-:W3:Y:S01]  /*5e00*/  LDG.E.64 R10, desc[UR36][R8.64+0x18] ;  /* 0x00001824080a7981 */ /* 0x000ee2000c1e1b00 */
[----:B------:R-:W-:Y:S02]  /*5e10*/  VOTEU.ANY UP5, P4 ;  /* 0x0000000000ff7886 */ /* 0x000fe400020a0100 */
[----:B------:R-:W-:Y:S01]  /*5e20*/  DSETP.GT.AND P4, PT, |R26|, R4, PT ;  /* 0x000000041a00722a */ /* 0x000fe20003f84200 */
[----:B----4-:R0:W-:Y:S04]  /*5e30*/  STG.E.64 desc[UR36][R8.64+0x10], R20 ;  /* 0x0000101408007986 */ /* 0x0101e8000c101b24 */
[----:B--2---:R1:W-:Y:S04]  /*5e40*/  STG.E.64 desc[UR36][R8.64+0x18], R24 ;  /* 0x0000181808007986 */ /* 0x0043e8000c101b24 */
[----:B------:R-:W2:Y:S04]  /*5e50*/  LDG.E.64 R12, desc[UR36][R6.64+0x20] ;  /* 0x00002024060c7981 */ /* 0x000ea8000c1e1b00 */
[----:B------:R-:W4:Y:S01]  /*5e60*/  LDG.E.64 R26, desc[UR36][R6.64+0x28] ;  /* 0x00002824061a7981 */ /* 0x000f22000c1e1b00 */
[----:B------:R-:W-:-:S02]  /*5e70*/  DADD R18, R14, -R18 ;  /* 0x000000000e127229 */ /* 0x000fc40000000812 */
[----:B-----5:R-:W-:Y:S01]  /*5e80*/  DADD R22, R20, -R22 ;  /* 0x0000000014167229 */ /* 0x020fe20000000816 */
[----:B------:R-:W-:Y:S01]  /*5e90*/  VOTEU.ANY UP0, P5 ;  /* 0x0000000000ff7886 */ /* 0x000fe20002800100 */
[----:B---3--:R-:W-:Y:S01]  /*5ea0*/  DADD R10, R24, -R10 ;  /* 0x00000000180a7229 */ /* 0x008fe2000000080a */
[----:B------:R-:W3:Y:S01]  /*5eb0*/  LDG.E.64 R14, desc[UR36][R8.64+0x20] ;  /* 0x00002024080e7981 */ /* 0x000ee2000c1e1b00 */
[----:B------:R-:W-:Y:S01]  /*5ec0*/  VOTEU.ANY UP6, P1 ;  /* 0x0000000000ff7886 */ /* 0x000fe200008c0100 */
[----:B------:R-:W-:Y:S01]  /*5ed0*/  VOTEU.ANY UP1, P2 ;  /* 0x0000000000ff7886 */ /* 0x000fe20001020100 */
[--C-:B------:R-:W-:Y:S01]  /*5ee0*/  DSETP.GT.AND P5, PT, |R18|, R4.reuse, PT ;  /* 0x000000041200722a */ /* 0x100fe20003fa4200 */
[----:B0-----:R-:W5:Y:S01]  /*5ef0*/  LDG.E.64 R20, desc[UR36][R8.64+0x30] ;  /* 0x0000302408147981 */ /* 0x001f62000c1e1b00 */
[--C-:B------:R-:W-:Y:S02]  /*5f00*/  DSETP.GT.AND P1, PT, |R22|, R4.reuse, PT ;  /* 0x000000041600722a */ /* 0x100fe40003f24200 */
[----:B------:R-:W-:Y:S01]  /*5f10*/  DSETP.GT.AND P2, PT, |R10|, R4, PT ;  /* 0x000000040a00722a */ /* 0x000fe20003f44200 */
[----:B------:R-:W5:Y:S04]  /*5f20*/  LDG.E.64 R18, desc[UR36][R8.64+0x28] ;  /* 0x0000282408127981 */ /* 0x000f68000c1e1b00 */
[----:B-1----:R-:W5:Y:S04]  /*5f30*/  LDG.E.64 R24, desc[UR36][R8.64+0x38] ;  /* 0x0000382408187981 */ /* 0x002f68000c1e1b00 */
[----:B--2---:R0:W-:Y:S04]  /*5f40*/  STG.E.64 desc[UR36][R8.64+0x20], R12 ;  /* 0x0000200c08007986 */ /* 0x0041e8000c101b24 */
[----:B----4-:R-:W-:Y:S04]  /*5f50*/  STG.E.64 desc[UR36][R8.64+0x28], R26 ;  /* 0x0000281a08007986 */ /* 0x010fe8000c101b24 */
[----:B------:R-:W2:Y:S04]  /*5f60*/  LDG.E.64 R10, desc[UR36][R6.64+0x30] ;  /* 0x00003024060a7981 */ /* 0x000ea8000c1e1b00 */
[----:B------:R-:W4:Y:S01]  /*5f70*/  LDG.E.64 R22, desc[UR36][R6.64+0x38] ;  /* 0x0000382406167981 */ /* 0x000f22000c1e1b00 */
[----:B------:R-:W-:-:S04]  /*5f80*/  USEL UR4, UR4, 0x1, !UP3 ;  /* 0x0000000104047887 */ /* 0x000fc8000d800000 */
[----:B------:R-:W-:-:S04]  /*5f90*/  USEL UR4, UR4, 0x1, !UP2 ;  /* 0x0000000104047887 */ /* 0x000fc8000d000000 */
[----:B------:R-:W-:-:S04]  /*5fa0*/  USEL UR4, UR4, 0x1, !UP5 ;  /* 0x0000000104047887 */ /* 0x000fc8000e800000 */
[----:B------:R-:W-:-:S04]  /*5fb0*/  USEL UR4, UR4, 0x1, !UP4 ;  /* 0x0000000104047887 */ /* 0x000fc8000e000000 */
[----:B------:R-:W-:Y:S01]  /*5fc0*/  USEL UR4, UR4, 0x1, !UP6 ;  /* 0x0000000104047887 */ /* 0x000fe2000f000000 */
[----:B------:R-:W-:Y:S01]  /*5fd0*/  VOTEU.ANY UP2, P3 ;  /* 0x0000000000ff7886 */ /* 0x000fe20001840100 */
[----:B------:R-:W-:Y:S02]  /*5fe0*/  VOTEU.ANY UP3, P5 ;  /* 0x0000000000ff7886 */ /* 0x000fe40002860100 */
[----:B------:R-:W-:Y:S01]  /*5ff0*/  USEL UR4, UR4, 0x1, !UP0 ;  /* 0x0000000104047887 */ /* 0x000fe2000c000000 */
[----:B---3--:R-:W-:Y:S02]  /*6000*/  DADD R14, R12, -R14 ;  /* 0x000000000c0e7229 */ /* 0x008fe4000000080e */
[----:B-----5:R-:W-:Y:S01]  /*6010*/  DADD R18, R26, -R18 ;  /* 0x000000001a127229 */ /* 0x020fe20000000812 */
[----:B------:R-:W-:-:S04]  /*6020*/  USEL UR4, UR4, 0x1, !UP2 ;  /* 0x0000000104047887 */ /* 0x000fc8000d000000 */
[----:B------:R-:W-:-:S04]  /*6030*/  USEL UR4, UR4, 0x1, !UP1 ;  /* 0x0000000104047887 */ /* 0x000fc8000c800000 */
[----:B------:R-:W-:Y:S01]  /*6040*/  USEL UR4, UR4, 0x1, !UP3 ;  /* 0x0000000104047887 */ /* 0x000fe2000d800000 */
[----:B------:R-:W-:Y:S01]  /*6050*/  VOTEU.ANY UP0, P4 ;  /* 0x0000000000ff7886 */ /* 0x000fe20002000100 */
[----:B------:R-:W-:Y:S02]  /*6060*/  DSETP.GT.AND P4, PT, |R14|, R4, PT ;  /* 0x000000040e00722a */ /* 0x000fe40003f84200 */
[----:B------:R-:W-:Y:S01]  /*6070*/  USEL UR4, UR4, 0x1, !UP0 ;  /* 0x0000000104047887 */ /* 0x000fe2000c000000 */
[----:B------:R-:W-:Y:S01]  /*6080*/  VIADD R17, R17, 0x8 ;  /* 0x0000000811117836 */ /* 0x000fe20000000000 */
[----:B------:R-:W-:Y:S02]  /*6090*/  VOTEU.ANY UP0, P2 ;  /* 0x0000000000ff7886 */ /* 0x000fe40001000100 */
[----:B------:R-:W-:Y:S02]  /*60a0*/  USEL UR4, UR4, 0x1, !UP0 ;  /* 0x0000000104047887 */ /* 0x000fe4000c000000 */
[----:B------:R-:W-:Y:S01]  /*60b0*/  VOTEU.ANY UP0, P1 ;  /* 0x0000000000ff7886 */ /* 0x000fe20000800100 */
[----:B------:R-:W-:Y:S01]  /*60c0*/  ISETP.NE.AND P1, PT, R17, RZ, PT ;  /* 0x000000ff1100720c */ /* 0x000fe20003f25270 */
[----:B------:R-:W-:Y:S01]  /*60d0*/  USEL UR4, UR4, 0x1, !UP0 ;  /* 0x0000000104047887 */ /* 0x000fe2000c000000 */
[----:B--2---:R-:W-:-:S02]  /*60e0*/  DADD R20, R10, -R20 ;  /* 0x000000000a147229 */ /* 0x004fc40000000814 */
[----:B----4-:R-:W-:-:S08]  /*60f0*/  DADD R24, R22, -R24 ;  /* 0x0000000016187229 */ /* 0x010fd00000000818 */
[----:B------:R-:W-:Y:S01]  /*6100*/  DSETP.MAX.AND P3, P5, |R20|, |R24|, PT ;  /* 0x400000181400722a */ /* 0x000fe20003d6f200 */
[----:B0-----:R-:W-:Y:S01]  /*6110*/  MOV R12, R20 ;  /* 0x00000014000c7202 */ /* 0x001fe20000000f00 */
[----:B------:R-:W-:-:S05]  /*6120*/  IMAD.MOV.U32 R13, RZ, RZ, R24 ;  /* 0x000000ffff0d7224 */ /* 0x000fca00078e0018 */
[----:B------:R-:W-:Y:S02]  /*6130*/  SEL R12, R12, R13, P3 ;  /* 0x0000000d0c0c7207 */ /* 0x000fe40001800000 */
[----:B------:R-:W-:Y:S01]  /*6140*/  FSEL R13, |R21|, |R25|, P3 ;  /* 0x40000019150d7208 */ /* 0x000fe20001800200 */
[----:B------:R-:W-:-:S04]  /*6150*/  DSETP.GT.AND P3, PT, |R18|, R4, PT ;  /* 0x000000041200722a */ /* 0x000fc80003f64200 */
[----:B------:R-:W-:-:S06]  /*6160*/  @P5 LOP3.LUT R13, R25, 0x80000, RZ, 0xfc, !PT ;  /* 0x00080000190d5812 */ /* 0x000fcc00078efcff */
[----:B------:R-:W-:-:S04]  /*6170*/  DSETP.GT.AND P2, PT, R12, R4, PT ;  /* 0x000000040c00722a */ /* 0x000fc80003f44000 */
[----:B------:R-:W-:Y:S01]  /*6180*/  VOTEU.ANY UP0, P3 ;  /* 0x0000000000ff7886 */ /* 0x000fe20001800100 */
[----:B------:R-:W-:Y:S02]  /*6190*/  USEL UR4, UR4, 0x1, !UP0 ;  /* 0x0000000104047887 */ /* 0x000fe4000c000000 */
[----:B------:R-:W-:Y:S02]  /*61a0*/  VOTEU.ANY UP0, P4 ;  /* 0x0000000000ff7886 */ /* 0x000fe40002000100 */
[----:B------:R-:W-:Y:S01]  /*61b0*/  USEL UR4, UR4, 0x1, !UP0 ;  /* 0x0000000104047887 */ /* 0x000fe2000c000000 */
[----:B------:R-:W-:-:S04]  /*61c0*/  IADD3 R6, P3, PT, R6, 0x80, RZ ;  /* 0x0000008006067810 */ /* 0x000fc80007f7e0ff */
[----:B------:R-:W-:Y:S01]  /*61d0*/  VOTEU.ANY UP0, P2 ;  /* 0x0000000000ff7886 */ /* 0x000fe20001000100 */
[----:B------:R-:W-:Y:S01]  /*61e0*/  IADD3 R12, P2, PT, R8, 0x80, RZ ;  /* 0x00000080080c7810 */ /* 0x000fe20007f5e0ff */
[----:B------:R-:W-:Y:S01]  /*61f0*/  USEL UR4, UR4, 0x1, !UP0 ;  /* 0x0000000104047887 */ /* 0x000fe2000c000000 */
[----:B------:R-:W-:Y:S01]  /*6200*/  STG.E.64 desc[UR36][R8.64+0x30], R10 ;  /* 0x0000300a08007986 */ /* 0x000fe2000c101b24 */
[----:B------:R-:W-:-:S03]  /*6210*/  IMAD.X R7, RZ, RZ, R7, P3 ;  /* 0x000000ffff077224 */ /* 0x000fc600018e0607 */
[----:B------:R0:W-:Y:S02]  /*6220*/  STG.E.64 desc[UR36][R8.64+0x38], R22 ;  /* 0x0000381608007986 */ /* 0x0001e4000c101b24 */
[----:B0-----:R-:W-:Y:S01]  /*6230*/  IADD3.X R9, PT, PT, RZ, R9, RZ, P2, !PT ;  /* 0x00000009ff097210 */ /* 0x001fe200017fe4ff */
[----:B------:R-:W-:Y:S06]  /*6240*/  @P1 BRA `(.L_x_81) ;  /* 0xfffffff800141947 */ /* 0x000fec000383ffff */
.L_x_80:
[----:B------:R-:W-:Y:S05]  /*6250*/  @!P0 BRA `(.L_x_82) ;  /* 0x0000000800148947 */ /* 0x000fea0003800000 */
[----:B------:R-:W-:Y:S02]  /*6260*/  ISETP.GE.U32.AND P1, PT, R28, 0x4, PT ;  /* 0x000000041c00780c */ /* 0x000fe40003f26070 */
[----:B------:R-:W-:-:S04]  /*6270*/  LOP3.LUT R32, R16, 0x3, RZ, 0xc0, !PT ;  /* 0x0000000310207812 */ /* 0x000fc800078ec0ff */
[----:B------:R-:W-:-:S07]  /*6280*/  ISETP.NE.AND P0, PT, R32, RZ, PT ;  /* 0x000000ff2000720c */ /* 0x000fce0003f05270 */
[----:B------:R-:W-:Y:S06]  /*6290*/  @!P1 BRA `(.L_x_83) ;  /* 0x0000000400009947 */ /* 0x000fec0003800000 */
[----:B------:R-:W1:Y:S08]  /*62a0*/  LDC.64 R6, c[0x0][0x390] ;  /* 0x0000e400ff067b82 */ /* 0x000e700000000a00 */
[----:B------:R-:W2:Y:S01]  /*62b0*/  LDC.64 R10, c[0x0][0x388] ;  /* 0x0000e200ff0a7b82 */ /* 0x000ea20000000a00 */
[----:B-1----:R-:W-:-:S05]  /*62c0*/  IMAD.WIDE.U32 R6, R0, 0x10, R6 ;  /* 0x0000001000067825 */ /* 0x002fca00078e0006 */
[----:B------:R-:W3:Y:S04]  /*62d0*/  LDG.E.64 R8, desc[UR36][R6.64] ;  /* 0x0000002406087981 */ /* 0x000ee8000c1e1b00 */
[----:B------:R-:W4:Y:S01]  /*62e0*/  LDG.E.64 R14, desc[UR36][R6.64+0x8] ;  /* 0x00000824060e7981 */ /* 0x000f22000c1e1b00 */
[----:B--2---:R-:W-:-:S05]  /*62f0*/  IMAD.WIDE.U32 R10, R0, 0x10, R10 ;  /* 0x00000010000a7825 */ /* 0x004fca00078e000a */
[----:B------:R-:W2:Y:S04]  /*6300*/  LDG.E.64 R12, desc[UR36][R10.64] ;  /* 0x000000240a0c7981 */ /* 0x000ea8000c1e1b00 */
[----:B------:R-:W5:Y:S04]  /*6310*/  LDG.E.64 R18, desc[UR36][R10.64+0x8] ;  /* 0x000008240a127981 */ /* 0x000f68000c1e1b00 */
[----:B------:R-:W5:Y:S04]  /*6320*/  LDG.E.64 R22, desc[UR36][R10.64+0x10] ;  /* 0x000010240a167981 */ /* 0x000f68000c1e1b00 */
[----:B------:R-:W5:Y:S04]  /*6330*/  LDG.E.64 R26, desc[UR36][R10.64+0x18] ;  /* 0x000018240a1a7981 */ /* 0x000f68000c1e1b00 */
[----:B---3--:R1:W-:Y:S04]  /*6340*/  STG.E.64 desc[UR36][R10.64], R8 ;  /* 0x000000080a007986 */ /* 0x0083e8000c101b24 */
[----:B----4-:R3:W-:Y:S04]  /*6350*/  STG.E.64 desc[UR36][R10.64+0x8], R14 ;  /* 0x0000080e0a007986 */ /* 0x0107e8000c101b24 */
[----:B------:R-:W4:Y:S04]  /*6360*/  LDG.E.64 R20, desc[UR36][R6.64+0x10] ;  /* 0x0000102406147981 */ /* 0x000f28000c1e1b00 */
[----:B------:R-:W3:Y:S01]  /*6370*/  LDG.E.64 R24, desc[UR36][R6.64+0x18] ;  /* 0x0000182406187981 */ /* 0x000ee2000c1e1b00 */
[----:B--2---:R-:W-:-:S02]  /*6380*/  DADD R12, R8, -R12 ;  /* 0x00000000080c7229 */ /* 0x004fc4000000080c */
[----:B-----5:R-:W-:Y:S01]  /*6390*/  DADD R18, R14, -R18 ;  /* 0x000000000e127229 */ /* 0x020fe20000000812 */
[----:B-1----:R-:W2:Y:S04]  /*63a0*/  LDG.E.64 R8, desc[UR36][R10.64+0x20] ;  /* 0x000020240a087981 */ /* 0x002ea8000c1e1b00 */
[----:B----4-:R1:W-:Y:S04]  /*63b0*/  STG.E.64 desc[UR36][R10.64+0x10], R20 ;  /* 0x000010140a007986 */ /* 0x0103e8000c101b24 */
[----:B---3--:R3:W-:Y:S04]  /*63c0*/  STG.E.64 desc[UR36][R10.64+0x18], R24 ;  /* 0x000018180a007986 */ /* 0x0087e8000c101b24 */
[----:B------:R-:W4:Y:S04]  /*63d0*/  LDG.E.64 R28, desc[UR36][R6.64+0x20] ;  /* 0x00002024061c7981 */ /* 0x000f28000c1e1b00 */
[----:B------:R-:W5:Y:S01]  /*63e0*/  LDG.E.64 R30, desc[UR36][R6.64+0x28] ;  /* 0x00002824061e7981 */ /* 0x000f62000c1e1b00 */
[----:B------:R-:W-:-:S02]  /*63f0*/  DADD R22, R20, -R22 ;  /* 0x0000000014167229 */ /* 0x000fc40000000816 */
[--C-:B0-----:R-:W-:Y:S01]  /*6400*/  DSETP.GT.AND P4, PT, |R12|, R4.reuse, PT ;  /* 0x000000040c00722a */ /* 0x101fe20003f84200 */
[----:B------:R-:W2:Y:S01]  /*6410*/  LDG.E.64 R12, desc[UR36][R10.64+0x28] ;  /* 0x000028240a0c7981 */ /* 0x000ea2000c1e1b00 */
[----:B------:R-:W-:-:S04]  /*6420*/  DSETP.GT.AND P3, PT, |R18|, R4, PT ;  /* 0x000000041200722a */ /* 0x000fc80003f64200 */
[----:B------:R-:W-:Y:S01]  /*6430*/  DSETP.GT.AND P1, PT, |R22|, R4, PT ;  /* 0x000000041600722a */ /* 0x000fe20003f24200 */
[----:B------:R-:W3:Y:S04]  /*6440*/  LDG.E.64 R18, desc[UR36][R10.64+0x30] ;  /* 0x000030240a127981 */ /* 0x000ee8000c1e1b00 */
[----:B------:R-:W3:Y:S04]  /*6450*/  LDG.E.64 R22, desc[UR36][R10.64+0x38] ;  /* 0x000038240a167981 */ /* 0x000ee8000c1e1b00 */
[----:B----4-:R4:W-:Y:S04]  /*6460*/  STG.E.64 desc[UR36][R10.64+0x20], R28 ;  /* 0x0000201c0a007986 */ /* 0x0109e8000c101b24 */
[----:B-----5:R4:W-:Y:S04]  /*6470*/  STG.E.64 desc[UR36][R10.64+0x28], R30 ;  /* 0x0000281e0a007986 */ /* 0x0209e8000c101b24 */
[----:B------:R-:W3:Y:S04]  /*6480*/  LDG.E.64 R14, desc[UR36][R6.64+0x30] ;  /* 0x00003024060e7981 */ /* 0x000ee8000c1e1b00 */
[----:B-1----:R-:W5:Y:S01]  /*6490*/  LDG.E.64 R20, desc[UR36][R6.64+0x38] ;  /* 0x0000382406147981 */ /* 0x002f62000c1e1b00 */
[----:B------:R-:W-:Y:S01]  /*64a0*/  DADD R26, R24, -R26 ;  /* 0x00000000181a7229 */ /* 0x000fe2000000081a */
[----:B------:R-:W-:Y:S01]  /*64b0*/  VOTEU.ANY UP0, P3 ;  /* 0x0000000000ff7886 */ /* 0x000fe20001800100 */
[----:B--2---:R-:W-:-:S02]  /*64c0*/  DADD R12, R30, -R12 ;  /* 0x000000001e0c7229 */ /* 0x004fc4000000080c */
[----:B------:R-:W-:-:S04]  /*64d0*/  DADD R8, R28, -R8 ;  /* 0x000000001c087229 */ /* 0x000fc80000000808 */
[--C-:B------:R-:W-:Y:S01]  /*64e0*/  DSETP.GT.AND P2, PT, |R26|, R4.reuse, PT ;  /* 0x000000041a00722a */ /* 0x100fe20003f44200 */
[----:B------:R-:W-:Y:S02]  /*64f0*/  USEL UR4, UR4, 0x1, !UP0 ;  /* 0x0000000104047887 */ /* 0x000fe4000c000000 */
[----:B------:R-:W-:Y:S01]  /*6500*/  VOTEU.ANY UP0, P4 ;  /* 0x0000000000ff7886 */ /* 0x000fe20002000100 */
[----:B------:R-:W-:Y:S01]  /*6510*/  DSETP.GT.AND P4, PT, |R12|, R4, PT ;  /* 0x000000040c00722a */ /* 0x000fe20003f84200 */
[----:B------:R-:W-:-:S09]  /*6520*/  USEL UR4, UR4, 0x1, !UP0 ;  /* 0x0000000104047887 */ /* 0x000fd2000c000000 */
[----:B------:R-:W-:Y:S01]  /*6530*/  VOTEU.ANY UP0, P2 ;  /* 0x0000000000ff7886 */ /* 0x000fe20001000100 */
[----:B------:R-:W-:Y:S02]  /*6540*/  USEL UR4, UR4, 0x1, !UP0 ;  /* 0x0000000104047887 */ /* 0x000fe4000c000000 */
[----:B------:R-:W-:Y:S02]  /*6550*/  VOTEU.ANY UP0, P1 ;  /* 0x0000000000ff7886 */ /* 0x000fe40000800100 */
[----:B------:R-:W-:Y:S02]  /*6560*/  USEL UR4, UR4, 0x1, !UP0 ;  /* 0x0000000104047887 */ /* 0x000fe4000c000000 */
[----:B------:R-:W-:Y:S02]  /*6570*/  VOTEU.ANY UP0, P4 ;  /* 0x0000000000ff7886 */ /* 0x000fe40002000100 */
[----:B------:R-:W-:Y:S01]  /*6580*/  USEL UR4, UR4, 0x1, !UP0 ;  /* 0x0000000104047887 */ /* 0x000fe2000c000000 */
[----:B------:R-:W-:Y:S01]  /*6590*/  VIADD R0, R0, 0x4 ;  /* 0x0000000400007836 */ /* 0x000fe20000000000 */
[----:B---3--:R-:W-:-:S02]  /*65a0*/  DADD R18, R14, -R18 ;  /* 0x000000000e127229 */ /* 0x008fc40000000812 */
[----:B-----5:R-:W-:-:S08]  /*65b0*/  DADD R22, R20, -R22 ;  /* 0x0000000014167229 */ /* 0x020fd00000000816 */
[----:B------:R-:W-:Y:S01]  /*65c0*/  DSETP.MAX.AND P5, P3, |R18|, |R22|, PT ;  /* 0x400000161200722a */ /* 0x000fe20003baf200 */
[----:B------:R-:W-:Y:S02]  /*65d0*/  IMAD.MOV.U32 R17, RZ, RZ, R18 ;  /* 0x000000ffff117224 */ /* 0x000fe400078e0012 */
[----:B------:R-:W-:Y:S01]  /*65e0*/  IMAD.MOV.U32 R18, RZ, RZ, R22 ;  /* 0x000000ffff127224 */ /* 0x000fe200078e0016 */
[----:B------:R4:W-:Y:S02]  /*65f0*/  STG.E.64 desc[UR36][R10.64+0x30], R14 ;  /* 0x0000300e0a007986 */ /* 0x0009e4000c101b24 */
[----:B------:R-:W-:Y:S02]  /*6600*/  FSEL R7, |R19|, |R23|, P5 ;  /* 0x4000001713077208 */ /* 0x000fe40002800200 */
[----:B------:R4:W-:Y:S01]  /*6610*/  STG.E.64 desc[UR36][R10.64+0x38], R20 ;  /* 0x000038140a007986 */ /* 0x0009e2000c101b24 */
[----:B------:R-:W-:-:S05]  /*6620*/  SEL R6, R17, R18, P5 ;  /* 0x0000001211067207 */ /* 0x000fca0002800000 */
[----:B------:R-:W-:Y:S01]  /*6630*/  @P3 LOP3.LUT R7, R23, 0x80000, RZ, 0xfc, !PT ;  /* 0x0008000017073812 */ /* 0x000fe200078efcff */
[----:B------:R-:W-:-:S05]  /*6640*/  DSETP.GT.AND P3, PT, |R8|, R4, PT ;  /* 0x000000040800722a */ /* 0x000fca0003f64200 */
[----:B------:R-:W-:-:S09]  /*6650*/  DSETP.GT.AND P2, PT, R6, R4, PT ;  /* 0x000000040600722a */ /* 0x000fd20003f44000 */
[----:B------:R-:W-:Y:S01]  /*6660*/  VOTEU.ANY UP0, P3 ;  /* 0x0000000000ff7886 */ /* 0x000fe20001800100 */
[----:B------:R-:W-:-:S04]  /*6670*/  USEL UR4, UR4, 0x1, !UP0 ;  /* 0x0000000104047887 */ /* 0x000fc8000c000000 */
[----:B------:R-:W-:Y:S01]  /*6680*/  VOTEU.ANY UP0, P2 ;  /* 0x0000000000ff7886 */ /* 0x000fe20001000100 */
[----:B----4-:R-:W-:-:S12]  /*6690*/  USEL UR4, UR4, 0x1, !UP0 ;  /* 0x0000000104047887 */ /* 0x010fd8000c000000 */
.L_x_83:
[----:B------:R-:W-:Y:S05]  /*66a0*/  @!P0 BRA `(.L_x_82) ;  /* 0x0000000400008947 */ /* 0x000fea0003800000 */
[----:B------:R-:W-:Y:S02]  /*66b0*/  ISETP.NE.AND P1, PT, R32, 0x1, PT ;  /* 0x000000012000780c */ /* 0x000fe40003f25270 */
[----:B------:R-:W-:-:S04]  /*66c0*/  LOP3.LUT R6, R16, 0x1, RZ, 0xc0, !PT ;  /* 0x0000000110067812 */ /* 0x000fc800078ec0ff */
[----:B------:R-:W-:-:S07]  /*66d0*/  ISETP.NE.U32.AND P0, PT, R6, 0x1, PT ;  /* 0x000000010600780c */ /* 0x000fce0003f05070 */
        /* <DEDUP_REMOVED lines=15> */
[----:B--2---:R-:W-:Y:S01]  /*67d0*/  DADD R8, R6, -R8 ;  /* 0x0000000006087229 */ /* 0x004fe20000000808 */
[----:B------:R-:W-:Y:S01]  /*67e0*/  VIADD R0, R0, 0x2 ;  /* 0x0000000200007836 */ /* 0x000fe20000000000 */
[----:B-----5:R-:W-:-:S08]  /*67f0*/  DADD R12, R10, -R12 ;  /* 0x000000000a0c7229 */ /* 0x020fd0000000080c */
[----:B0-----:R-:W-:-:S14]  /*6800*/  DSETP.GT.AND P3, PT, |R12|, R4, PT ;  /* 0x000000040c00722a */ /* 0x001fdc0003f64200 */
[----:B------:R-:W-:Y:S01]  /*6810*/  VOTEU.ANY UP0, P3 ;  /* 0x0000000000ff7886 */ /* 0x000fe20001800100 */
[----:B------:R-:W-:Y:S01]  /*6820*/  USEL UR4, UR4, 0x1, !UP0 ;  /* 0x0000000104047887 */ /* 0x000fe2000c000000 */
[----:B----4-:R-:W-:Y:S01]  /*6830*/  DADD R18, R14, -R18 ;  /* 0x000000000e127229 */ /* 0x010fe20000000812 */
[----:B------:R2:W-:Y:S01]  /*6840*/  STG.E.64 desc[UR36][R26.64+0x10], R14 ;  /* 0x0000100e1a007986 */ /* 0x0005e2000c101b24 */
[----:B---3--:R-:W-:-:S03]  /*6850*/  DADD R22, R20, -R22 ;  /* 0x0000000014167229 */ /* 0x008fc60000000816 */
[----:B------:R2:W-:Y:S05]  /*6860*/  STG.E.64 desc[UR36][R26.64+0x18], R20 ;  /* 0x000018141a007986 */ /* 0x0005ea000c101b24 */
[----:B------:R-:W-:Y:S01]  /*6870*/  MOV R12, R19 ;  /* 0x00000013000c7202 */ /* 0x000fe20000000f00 */
[----:B------:R-:W-:Y:S01]  /*6880*/  DSETP.MAX.AND P1, P2, |R18|, |R22|, PT ;  /* 0x400000161200722a */ /* 0x000fe20003a2f200 */
[----:B-1----:R-:W-:-:S05]  /*6890*/  IMAD.MOV.U32 R7, RZ, RZ, R23 ;  /* 0x000000ffff077224 */ /* 0x002fca00078e0017 */
[----:B------:R-:W-:Y:S02]  /*68a0*/  SEL R6, R18, R22, P1 ;  /* 0x0000001612067207 */ /* 0x000fe40000800000 */
[----:B------:R-:W-:Y:S01]  /*68b0*/  FSEL R11, |R12|, |R7|, P1 ;  /* 0x400000070c0b7208 */ /* 0x000fe20000800200 */
[----:B------:R-:W-:-:S05]  /*68c0*/  DSETP.GT.AND P1, PT, |R8|, R4, PT ;  /* 0x000000040800722a */ /* 0x000fca0003f24200 */
[----:B------:R-:W-:-:S05]  /*68d0*/  @P2 LOP3.LUT R11, R7, 0x80000, RZ, 0xfc, !PT ;  /* 0x00080000070b2812 */ /* 0x000fca00078efcff */
[----:B------:R-:W-:-:S04]  /*68e0*/  IMAD.MOV.U32 R7, RZ, RZ, R11 ;  /* 0x000000ffff077224 */ /* 0x000fc800078e000b */
[----:B------:R-:W-:Y:S01]  /*68f0*/  VOTEU.ANY UP0, P1 ;  /* 0x0000000000ff7886 */ /* 0x000fe20000800100 */
[----:B------:R-:W-:Y:S01]  /*6900*/  USEL UR4, UR4, 0x1, !UP0 ;  /* 0x0000000104047887 */ /* 0x000fe2000c000000 */
[----:B------:R-:W-:-:S14]  /*6910*/  DSETP.GT.AND P2, PT, R6, R4, PT ;  /* 0x000000040600722a */ /* 0x000fdc0003f44000 */
[----:B------:R-:W-:Y:S01]  /*6920*/  VOTEU.ANY UP0, P2 ;  /* 0x0000000000ff7886 */ /* 0x000fe20001000100 */
[----:B--2---:R-:W-:-:S12]  /*6930*/  USEL UR4, UR4, 0x1, !UP0 ;  /* 0x0000000104047887 */ /* 0x004fd8000c000000 */
.L_x_84:
[----:B------:R-:W-:Y:S05]  /*6940*/  @P0 BRA `(.L_x_82) ;  /* 0x0000000000580947 */ /* 0x000fea0003800000 */
[----:B------:R-:W1:Y:S08]  /*6950*/  LDC.64 R6, c[0x0][0x390] ;  /* 0x0000e400ff067b82 */ /* 0x000e700000000a00 */
[----:B------:R-:W2:Y:S01]  /*6960*/  LDC.64 R10, c[0x0][0x388] ;  /* 0x0000e200ff0a7b82 */ /* 0x000ea20000000a00 */
[----:B-1----:R-:W-:-:S05]  /*6970*/  IMAD.WIDE.U32 R6, R0, 0x10, R6 ;  /* 0x0000001000067825 */ /* 0x002fca00078e0006 */
[----:B------:R-:W3:Y:S01]  /*6980*/  LDG.E.64 R8, desc[UR36][R6.64] ;  /* 0x0000002406087981 */ /* 0x000ee2000c1e1b00 */
[----:B--2---:R-:W-:-:S03]  /*6990*/  IMAD.WIDE.U32 R10, R0, 0x10, R10 ;  /* 0x00000010000a7825 */ /* 0x004fc600078e000a */
[----:B------:R-:W2:Y:S04]  /*69a0*/  LDG.E.64 R14, desc[UR36][R6.64+0x8] ;  /* 0x00000824060e7981 */ /* 0x000ea8000c1e1b00 */
[----:B------:R-:W3:Y:S04]  /*69b0*/  LDG.E.64 R12, desc[UR36][R10.64] ;  /* 0x000000240a0c7981 */ /* 0x000ee8000c1e1b00 */
[----:B------:R-:W2:Y:S01]  /*69c0*/  LDG.E.64 R18, desc[UR36][R10.64+0x8] ;  /* 0x000008240a127981 */ /* 0x000ea2000c1e1b00 */
[----:B---3--:R-:W-:Y:S02]  /*69d0*/  DADD R12, R8, -R12 ;  /* 0x00000000080c7229 */ /* 0x008fe4000000080c */
[----:B--2---:R-:W-:-:S08]  /*69e0*/  DADD R18, R14, -R18 ;  /* 0x000000000e127229 */ /* 0x004fd00000000812 */
[----:B------:R-:W-:Y:S01]  /*69f0*/  DSETP.MAX.AND P0, P1, |R12|, |R18|, PT ;  /* 0x400000120c00722a */ /* 0x000fe2000390f200 */
[----:B------:R-:W-:Y:S01]  /*6a00*/  MOV R0, R13 ;  /* 0x0000000d00007202 */ /* 0x000fe20000000f00 */
[----:B------:R-:W-:Y:S01]  /*6a10*/  IMAD.MOV.U32 R17, RZ, RZ, R19 ;  /* 0x000000ffff117224 */ /* 0x000fe200078e0013 */
[----:B------:R1:W-:Y:S04]  /*6a20*/  STG.E.64 desc[UR36][R10.64], R8 ;  /* 0x000000080a007986 */ /* 0x0003e8000c101b24 */
[----:B------:R-:W-:Y:S01]  /*6a30*/  FSEL R21, |R0|, |R17|, P0 ;  /* 0x4000001100157208 */ /* 0x000fe20000000200 */
[----:B------:R1:W-:Y:S01]  /*6a40*/  STG.E.64 desc[UR36][R10.64+0x8], R14 ;  /* 0x0000080e0a007986 */ /* 0x0003e2000c101b24 */
[----:B------:R-:W-:-:S05]  /*6a50*/  SEL R6, R12, R18, P0 ;  /* 0x000000120c067207 */ /* 0x000fca0000000000 */
[----:B------:R-:W-:-:S05]  /*6a60*/  @P1 LOP3.LUT R21, R17, 0x80000, RZ, 0xfc, !PT ;  /* 0x0008000011151812 */ /* 0x000fca00078efcff */
[----:B------:R-:W-:-:S06]  /*6a70*/  IMAD.MOV.U32 R7, RZ, RZ, R21 ;  /* 0x000000ffff077224 */ /* 0x000fcc00078e0015 */
[----:B0-----:R-:W-:-:S14]  /*6a80*/  DSETP.GT.AND P0, PT, R6, R4, PT ;  /* 0x000000040600722a */ /* 0x001fdc0003f04000 */
[----:B------:R-:W-:Y:S01]  /*6a90*/  VOTEU.ANY UP0, P0 ;  /* 0x0000000000ff7886 */ /* 0x000fe20000000100 */
[----:B-1----:R-:W-:-:S12]  /*6aa0*/  USEL UR4, UR4, 0x1, !UP0 ;  /* 0x0000000104047887 */ /* 0x002fd8000c000000 */
.L_x_82:
[----:B------:R-:W-:-:S06]  /*6ab0*/  ULOP3.LUT UR4, UR4, 0x1, URZ, 0x3c, !UPT ;  /* 0x0000000104047892 */ /* 0x000fcc000f8e3cff */
[----:B------:R-:W-:-:S07]  /*6ac0*/  IMAD.U32 R7, RZ, RZ, UR4 ;  /* 0x00000004ff077e24 */ /* 0x000fce000f8e00ff */
.L_x_79:
[----:B0-----:R-:W0:Y:S01]  /*6ad0*/  LDC.64 R4, c[0x0][0x3b0] ;  /* 0x0000ec00ff047b82 */ /* 0x001e220000000a00 */
[----:B------:R-:W-:Y:S01]  /*6ae0*/  ISETP.NE.AND P0, PT, R7, RZ, PT ;  /* 0x000000ff0700720c */ /* 0x000fe20003f05270 */
[----:B0-----:R0:W-:-:S12]  /*6af0*/  STG.E desc[UR36][R4.64], R7 ;  /* 0x0000000704007986 */ /* 0x0011d8000c101924 */
[----:B------:R-:W-:Y:S05]  /*6b00*/  @!P0 EXIT ;  /* 0x000000000000894d */ /* 0x000fea0003800000 */
[----:B------:R-:W2:Y:S01]  /*6b10*/  LDG.E R8, desc[UR36][R2.64] ;  /* 0x0000002402087981 */ /* 0x000ea2000c1e1900 */
[----:B------:R-:W-:Y:S01]  /*6b20*/  MOV R9, 0xa ;  /* 0x0000000a00097802 */ /* 0x000fe20000000f00 */
[----:B------:R-:W1:Y:S01]  /*6b30*/  LDCU.64 UR4, c[0x4][0x10] ;  /* 0x01000200ff0477ac */ /* 0x000e620008000a00 */
[----:B------:R-:W-:Y:S01]  /*6b40*/  MOV R0, 0x0 ;  /* 0x0000000000007802 */ /* 0x000fe20000000f00 */
[----:B------:R-:W-:Y:S01]  /*6b50*/  IMAD.U32 R6, RZ, RZ, UR38 ;  /* 0x00000026ff067e24 */ /* 0x000fe2000f8e00ff */
[----:B0-----:R-:W-:Y:S02]  /*6b60*/  MOV R7, UR39 ;  /* 0x0000002700077c02 */ /* 0x001fe40008000f00 */
[----:B------:R0:W3:Y:S01]  /*6b70*/  LDC.64 R10, c[0x4][R0] ;  /* 0x01000000000a7b82 */ /* 0x0000e20000000a00 */
[----:B-1----:R-:W-:Y:S02]  /*6b80*/  IMAD.U32 R4, RZ, RZ, UR4 ;  /* 0x00000004ff047e24 */ /* 0x002fe4000f8e00ff */
[----:B------:R-:W-:Y:S01]  /*6b90*/  IMAD.U32 R5, RZ, RZ, UR5 ;  /* 0x00000005ff057e24 */ /* 0x000fe2000f8e00ff */
[----:B--23--:R0:W-:Y:S06]  /*6ba0*/  STL.64 [R1], R8 ;  /* 0x0000000801007387 */ /* 0x00c1ec0000100a00 */
[----:B------:R-:W-:-:S07]  /*6bb0*/  LEPC R20, `(.L_x_85) ;  /* 0x000000001014794e */ /* 0x000fce0000000000 */
[----:B0-----:R-:W-:Y:S05]  /*6bc0*/  CALL.ABS.NOINC R10 ;  /* 0x000000000a007343 */ /* 0x001fea0003c00000 */
.L_x_85:
[----:B------:R-:W-:-:S13]  /*6bd0*/  ISETP.GE.AND P6, PT, R16, 0x1, PT ;  /* 0x000000011000780c */ /* 0x000fda0003fc6270 */
[----:B------:R-:W-:Y:S05]  /*6be0*/  @!P6 EXIT ;  /* 0x000000000000e94d */ /* 0x000fea0003800000 */
[----:B------:R-:W0:Y:S02]  /*6bf0*/  LDC R0, c[0x0][0x3a0] ;  /* 0x0000e800ff007b82 */ /* 0x000e240000000800 */
[C---:B0-----:R-:W-:Y:S01]  /*6c00*/  VIADD R2, R0.reuse, 0xffffffff ;  /* 0xffffffff00027836 */ /* 0x041fe20000000000 */
[----:B------:R-:W-:-:S04]  /*6c10*/  LOP3.LUT R22, R0, 0xf, RZ, 0xc0, !PT ;  /* 0x0000000f00167812 */ /* 0x000fc800078ec0ff */
[----:B------:R-:W-:Y:S01]  /*6c20*/  ISETP.GE.U32.AND P0, PT, R2, 0xf, PT ;  /* 0x0000000f0200780c */ /* 0x000fe20003f06070 */
[----:B------:R-:W-:-:S12]  /*6c30*/  IMAD.MOV.U32 R2, RZ, RZ, RZ ;  /* 0x000000ffff027224 */ /* 0x000fd800078e00ff */
[----:B------:R-:W-:Y:S05]  /*6c40*/  @!P0 BRA `(.L_x_86) ;  /* 0x0000000c00b88947 */ /* 0x000fea0003800000 */
[----:B------:R-:W0:Y:S01]  /*6c50*/  LDCU.64 UR4, c[0x0][0x388] ;  /* 0x00007100ff0477ac */ /* 0x000e220008000a00 */
[----:B------:R-:W-:Y:S01]  /*6c60*/  BSSY.RECONVERGENT B6, `(.L_x_86) ;  /* 0x00000ec000067945 */ /* 0x000fe20003800200 */
[----:B------:R-:W-:Y:S01]  /*6c70*/  LOP3.LUT R2, R0, 0x7ffffff0, RZ, 0xc0, !PT ;  /* 0x7ffffff000027812 */ /* 0x000fe200078ec0ff */
[----:B------:R-:W-:Y:S01]  /*6c80*/  IMAD.MOV.U32 R19, RZ, RZ, RZ ;  /* 0x000000ffff137224 */ /* 0x000fe200078e00ff */
[----:B0-----:R-:W-:-:S04]  /*6c90*/  UIADD3 UR4, UP0, UPT, UR4, 0x80, URZ ;  /* 0x0000008004047890 */ /* 0x001fc8000ff1e0ff */
[----:B------:R-:W-:Y:S02]  /*6ca0*/  UIADD3.X UR5, UPT, UPT, URZ, UR5, URZ, UP0, !UPT ;  /* 0x00000005ff057290 */ /* 0x000fe400087fe4ff */
[----:B------:R-:W-:-:S04]  /*6cb0*/  MOV R16, UR4 ;  /* 0x0000000400107c02 */ /* 0x000fc80008000f00 */
[----:B------:R-:W-:-:S07]  /*6cc0*/  IMAD.U32 R17, RZ, RZ, UR5 ;  /* 0x00000005ff117e24 */ /* 0x000fce000f8e00ff */
.L_x_103:
[----:B------:R-:W2:Y:S04]  /*6cd0*/  LDG.E.64 R8, desc[UR36][R16.64+-0x80] ;  /* 0xffff802410087981 */ /* 0x000ea8000c1e1b00 */
[----:B------:R-:W3:Y:S01]  /*6ce0*/  LDG.E.64 R10, desc[UR36][R16.64+-0x78] ;  /* 0xffff8824100a7981 */ /* 0x000ee2000c1e1b00 */
[----:B------:R-:W-:Y:S01]  /*6cf0*/  MOV R18, 0x0 ;  /* 0x0000000000127802 */ /* 0x000fe20000000f00 */
[----:B------:R-:W0:Y:S01]  /*6d00*/  LDCU.64 UR4, c[0x4][0x18] ;  /* 0x01000300ff0477ac */ /* 0x000e220008000a00 */
[----:B------:R-:W-:Y:S01]  /*6d10*/  MOV R6, UR38 ;  /* 0x0000002600067c02 */ /* 0x000fe20008000f00 */
[----:B------:R1:W-:Y:S01]  /*6d20*/  STL [R1], R19 ;  /* 0x0000001301007387 */ /* 0x0003e20000100800 */
[----:B------:R1:W4:Y:S01]  /*6d30*/  LDC.64 R12, c[0x4][R18] ;  /* 0x01000000120c7b82 */ /* 0x0003220000000a00 */
[----:B------:R-:W-:-:S02]  /*6d40*/  IMAD.U32 R7, RZ, RZ, UR39 ;  /* 0x00000027ff077e24 */ /* 0x000fc4000f8e00ff */
[----:B0-----:R-:W-:Y:S02]  /*6d50*/  IMAD.U32 R4, RZ, RZ, UR4 ;  /* 0x00000004ff047e24 */ /* 0x001fe4000f8e00ff */
[----:B------:R-:W-:Y:S01]  /*6d60*/  IMAD.U32 R5, RZ, RZ, UR5 ;  /* 0x00000005ff057e24 */ /* 0x000fe2000f8e00ff */
[----:B--2---:R1:W-:Y:S04]  /*6d70*/  STL.64 [R1+0x8], R8 ;  /* 0x0000080801007387 */ /* 0x0043e80000100a00 */
[----:B---34-:R1:W-:Y:S02]  /*6d80*/  STL.64 [R1+0x10], R10 ;  /* 0x0000100a01007387 */ /* 0x0183e40000100a00 */
[----:B------:R-:W-:-:S07]  /*6d90*/  LEPC R20, `(.L_x_87) ;  /* 0x000000001014794e */ /* 0x000fce0000000000 */
[----:B-1----:R-:W-:Y:S05]  /*6da0*/  CALL.ABS.NOINC R12 ;  /* 0x000000000c007343 */ /* 0x002fea0003c00000 */
.L_x_87:
[----:B------:R-:W2:Y:S04]  /*6db0*/  LDG.E.64 R8, desc[UR36][R16.64+-0x70] ;  /* 0xffff902410087981 */ /* 0x000ea8000c1e1b00 */
[----:B------:R-:W3:Y:S01]  /*6dc0*/  LDG.E.64 R10, desc[UR36][R16.64+-0x68] ;  /* 0xffff9824100a7981 */ /* 0x000ee2000c1e1b00 */
[----:B------:R-:W-:Y:S01]  /*6dd0*/  VIADD R0, R19, 0x1 ;  /* 0x0000000113007836 */ /* 0x000fe20000000000 */
[----:B------:R0:W1:Y:S01]  /*6de0*/  LDC.64 R12, c[0x4][R18] ;  /* 0x01000000120c7b82 */ /* 0x0000620000000a00 */
[----:B------:R-:W4:Y:S01]  /*6df0*/  LDCU.64 UR4, c[0x4][0x18] ;  /* 0x01000300ff0477ac */ /* 0x000f220008000a00 */
[----:B------:R-:W-:Y:S02]  /*6e00*/  IMAD.U32 R6, RZ, RZ, UR38 ;  /* 0x00000026ff067e24 */ /* 0x000fe4000f8e00ff */
[----:B------:R0:W-:Y:S01]  /*6e10*/  STL [R1], R0 ;  /* 0x0000000001007387 */ /* 0x0001e20000100800 */
[----:B------:R-:W-:-:S02]  /*6e20*/  IMAD.U32 R7, RZ, RZ, UR39 ;  /* 0x00000027ff077e24 */ /* 0x000fc4000f8e00ff */
[----:B----4-:R-:W-:Y:S01]  /*6e30*/  IMAD.U32 R4, RZ, RZ, UR4 ;  /* 0x00000004ff047e24 */ /* 0x010fe2000f8e00ff */
[----:B------:R-:W-:Y:S01]  /*6e40*/  MOV R5, UR5 ;  /* 0x0000000500057c02 */ /* 0x000fe20008000f00 */
[----:B--2---:R0:W-:Y:S04]  /*6e50*/  STL.64 [R1+0x8], R8 ;  /* 0x0000080801007387 */ /* 0x0041e80000100a00 */
[----:B-1-3--:R0:W-:Y:S02]  /*6e60*/  STL.64 [R1+0x10], R10 ;  /* 0x0000100a01007387 */ /* 0x00a1e40000100a00 */
[----:B------:R-:W-:-:S07]  /*6e70*/  LEPC R20, `(.L_x_88) ;  /* 0x000000001014794e */ /* 0x000fce0000000000 */
[----:B0-----:R-:W-:Y:S05]  /*6e80*/  CALL.ABS.NOINC R12 ;  /* 0x000000000c007343 */ /* 0x001fea0003c00000 */
.L_x_88:
[----:B------:R-:W2:Y:S04]  /*6e90*/  LDG.E.64 R8, desc[UR36][R16.64+-0x60] ;  /* 0xffffa02410087981 */ /* 0x000ea8000c1e1b00 */
[----:B------:R-:W3:Y:S01]  /*6ea0*/  LDG.E.64 R10, desc[UR36][R16.64+-0x58] ;  /* 0xffffa824100a7981 */ /* 0x000ee2000c1e1b00 */
[----:B------:R-:W-:Y:S01]  /*6eb0*/  VIADD R0, R19, 0x2 ;  /* 0x0000000213007836 */ /* 0x000fe20000000000 */
[----:B------:R0:W1:Y:S01]  /*6ec0*/  LDC.64 R12, c[0x4][R18] ;  /* 0x01000000120c7b82 */ /* 0x0000620000000a00 */
[----:B------:R-:W4:Y:S01]  /*6ed0*/  LDCU.64 UR4, c[0x4][0x18] ;  /* 0x01000300ff0477ac */ /* 0x000f220008000a00 */
[----:B------:R-:W-:Y:S02]  /*6ee0*/  IMAD.U32 R6, RZ, RZ, UR38 ;  /* 0x00000026ff067e24 */ /* 0x000fe4000f8e00ff */
[----:B------:R0:W-:Y:S01]  /*6ef0*/  STL [R1], R0 ;  /* 0x0000000001007387 */ /* 0x0001e20000100800 */
[----:B------:R-:W-:Y:S01]  /*6f00*/  IMAD.U32 R7, RZ, RZ, UR39 ;  /* 0x00000027ff077e24 */ /* 0x000fe2000f8e00ff */
[----:B----4-:R-:W-:Y:S01]  /*6f10*/  MOV R4, UR4 ;  /* 0x0000000400047c02 */ /* 0x010fe20008000f00 */
[----:B------:R-:W-:Y:S01]  /*6f20*/  IMAD.U32 R5, RZ, RZ, UR5 ;  /* 0x00000005ff057e24 */ /* 0x000fe2000f8e00ff */
[----:B--2---:R0:W-:Y:S04]  /*6f30*/  STL.64 [R1+0x8], R8 ;  /* 0x0000080801007387 */ /* 0x0041e80000100a00 */
[----:B-1-3--:R0:W-:Y:S02]  /*6f40*/  STL.64 [R1+0x10], R10 ;  /* 0x0000100a01007387 */ /* 0x00a1e40000100a00 */
[----:B------:R-:W-:-:S07]  /*6f50*/  LEPC R20, `(.L_x_89) ;  /* 0x000000001014794e */ /* 0x000fce0000000000 */
[----:B0-----:R-:W-:Y:S05]  /*6f60*/  CALL.ABS.NOINC R12 ;  /* 0x000000000c007343 */ /* 0x001fea0003c00000 */
.L_x_89:
[----:B------:R-:W2:Y:S04]  /*6f70*/  LDG.E.64 R8, desc[UR36][R16.64+-0x50] ;  /* 0xffffb02410087981 */ /* 0x000ea8000c1e1b00 */
[----:B------:R-:W3:Y:S01]  /*6f80*/  LDG.E.64 R10, desc[UR36][R16.64+-0x48] ;  /* 0xffffb824100a7981 */ /* 0x000ee2000c1e1b00 */
[----:B------:R-:W-:Y:S01]  /*6f90*/  IADD3 R0, PT, PT, R19, 0x3, RZ ;  /* 0x0000000313007810 */ /* 0x000fe20007ffe0ff */
[----:B------:R0:W1:Y:S01]  /*6fa0*/  LDC.64 R12, c[0x4][R18] ;  /* 0x01000000120c7b82 */ /* 0x0000620000000a00 */
[----:B------:R-:W4:Y:S01]  /*6fb0*/  LDCU.64 UR4, c[0x4][0x18] ;  /* 0x01000300ff0477ac */ /* 0x000f220008000a00 */
[----:B------:R-:W-:Y:S01]  /*6fc0*/  IMAD.U32 R6, RZ, RZ, UR38 ;  /* 0x00000026ff067e24 */ /* 0x000fe2000f8e00ff */
[----:B------:R-:W-:Y:S01]  /*6fd0*/  MOV R7, UR39 ;  /* 0x0000002700077c02 */ /* 0x000fe20008000f00 */
[----:B------:R0:W-:Y:S01]  /*6fe0*/  STL [R1], R0 ;  /* 0x0000000001007387 */ /* 0x0001e20000100800 */
[----:B----4-:R-:W-:-:S02]  /*6ff0*/  IMAD.U32 R4, RZ, RZ, UR4 ;  /* 0x00000004ff047e24 */ /* 0x010fc4000f8e00ff */
[----:B------:R-:W-:Y:S01]  /*7000*/  IMAD.U32 R5, RZ, RZ, UR5 ;  /* 0x00000005ff057e24 */ /* 0x000fe2000f8e00ff */
[----:B--2---:R0:W-:Y:S04]  /*7010*/  STL.64 [R1+0x8], R8 ;  /* 0x0000080801007387 */ /* 0x0041e80000100a00 */
[----:B-1-3--:R0:W-:Y:S02]  /*7020*/  STL.64 [R1+0x10], R10 ;  /* 0x0000100a01007387 */ /* 0x00a1e40000100a00 */
[----:B------:R-:W-:-:S07]  /*7030*/  LEPC R20, `(.L_x_90) ;  /* 0x000000001014794e */ /* 0x000fce0000000000 */
[----:B0-----:R-:W-:Y:S05]  /*7040*/  CALL.ABS.NOINC R12 ;  /* 0x000000000c007343 */ /* 0x001fea0003c00000 */
.L_x_90:
[----:B------:R-:W2:Y:S04]  /*7050*/  LDG.E.64 R8, desc[UR36][R16.64+-0x40] ;  /* 0xffffc02410087981 */ /* 0x000ea8000c1e1b00 */
[----:B------:R-:W3:Y:S01]  /*7060*/  LDG.E.64 R10, desc[UR36][R16.64+-0x38] ;  /* 0xffffc824100a7981 */ /* 0x000ee2000c1e1b00 */
[----:B------:R-:W-:Y:S01]  /*7070*/  VIADD R0, R19, 0x4 ;  /* 0x0000000413007836 */ /* 0x000fe20000000000 */
[----:B------:R0:W1:Y:S01]  /*7080*/  LDC.64 R12, c[0x4][R18] ;  /* 0x01000000120c7b82 */ /* 0x0000620000000a00 */
[----:B------:R-:W4:Y:S01]  /*7090*/  LDCU.64 UR4, c[0x4][0x18] ;  /* 0x01000300ff0477ac */ /* 0x000f220008000a00 */
[----:B------:R-:W-:Y:S01]  /*70a0*/  MOV R6, UR38 ;  /* 0x0000002600067c02 */ /* 0x000fe20008000f00 */
[----:B------:R-:W-:Y:S01]  /*70b0*/  IMAD.U32 R7, RZ, RZ, UR39 ;  /* 0x00000027ff077e24 */ /* 0x000fe2000f8e00ff */
[----:B------:R0:W-:Y:S01]  /*70c0*/  STL [R1], R0 ;  /* 0x0000000001007387 */ /* 0x0001e20000100800 */
[----:B----4-:R-:W-:-:S02]  /*70d0*/  IMAD.U32 R4, RZ, RZ, UR4 ;  /* 0x00000004ff047e24 */ /* 0x010fc4000f8e00ff */
[----:B------:R-:W-:Y:S01]  /*70e0*/  IMAD.U32 R5, RZ, RZ, UR5 ;  /* 0x00000005ff057e24 */ /* 0x000fe2000f8e00ff */
[----:B--2---:R0:W-:Y:S04]  /*70f0*/  STL.64 [R1+0x8], R8 ;  /* 0x0000080801007387 */ /* 0x0041e80000100a00 */
[----:B-1-3--:R0:W-:Y:S02]  /*7100*/  STL.64 [R1+0x10], R10 ;  /* 0x0000100a01007387 */ /* 0x00a1e40000100a00 */
[----:B------:R-:W-:-:S07]  /*7110*/  LEPC R20, `(.L_x_91) ;  /* 0x000000001014794e */ /* 0x000fce0000000000 */
[----:B0-----:R-:W-:Y:S05]  /*7120*/  CALL.ABS.NOINC R12 ;  /* 0x000000000c007343 */ /* 0x001fea0003c00000 */
.L_x_91:
        /* <DEDUP_REMOVED lines=14> */
.L_x_92:
        /* <DEDUP_REMOVED lines=14> */
.L_x_93:
        /* <DEDUP_REMOVED lines=14> */
.L_x_94:
        /* <DEDUP_REMOVED lines=14> */
.L_x_95:
        /* <DEDUP_REMOVED lines=14> */
.L_x_96:
        /* <DEDUP_REMOVED lines=14> */
.L_x_97:
        /* <DEDUP_REMOVED lines=14> */
.L_x_98:
        /* <DEDUP_REMOVED lines=14> */
.L_x_99:
        /* <DEDUP_REMOVED lines=14> */
.L_x_100:
        /* <DEDUP_REMOVED lines=14> */
.L_x_101:
[----:B------:R-:W2:Y:S04]  /*79f0*/  LDG.E.64 R8, desc[UR36][R16.64+0x70] ;  /* 0x0000702410087981 */ /* 0x000ea8000c1e1b00 */
[----:B------:R-:W3:Y:S01]  /*7a00*/  LDG.E.64 R10, desc[UR36][R16.64+0x78] ;  /* 0x00007824100a7981 */ /* 0x000ee2000c1e1b00 */
[----:B------:R-:W-:Y:S01]  /*7a10*/  IADD3 R0, PT, PT, R19, 0xf, RZ ;  /* 0x0000000f13007810 */ /* 0x000fe20007ffe0ff */
        /* <DEDUP_REMOVED lines=11> */
.L_x_102:
[----:B------:R-:W-:Y:S01]  /*7ad0*/  VIADD R19, R19, 0x10 ;  /* 0x0000001013137836 */ /* 0x000fe20000000000 */
[----:B------:R-:W-:-:S04]  /*7ae0*/  IADD3 R16, P1, PT, R16, 0x100, RZ ;  /* 0x0000010010107810 */ /* 0x000fc80007f3e0ff */
[----:B------:R-:W-:Y:S02]  /*7af0*/  ISETP.NE.AND P0, PT, R19, R2, PT ;  /* 0x000000021300720c */ /* 0x000fe40003f05270 */
[----:B------:R-:W-:-:S11]  /*7b00*/  IADD3.X R17, PT, PT, RZ, R17, RZ, P1, !PT ;  /* 0x00000011ff117210 */ /* 0x000fd60000ffe4ff */
[----:B------:R-:W-:Y:S05]  /*7b10*/  @P0 BRA `(.L_x_103) ;  /* 0xfffffff0006c0947 */ /* 0x000fea000383ffff */
[----:B------:R-:W-:Y:S05]  /*7b20*/  BSYNC.RECONVERGENT B6 ;  /* 0x0000000000067941 */ /* 0x000fea0003800200 */
.L_x_86:
[----:B------:R-:W-:-:S13]  /*7b30*/  ISETP.NE.AND P0, PT, R22, RZ, PT ;  /* 0x000000ff1600720c */ /* 0x000fda0003f05270 */
[----:B------:R-:W-:Y:S05]  /*7b40*/  @!P0 EXIT ;  /* 0x000000000000894d */ /* 0x000fea0003800000 */
[----:B------:R-:W0:Y:S01]  /*7b50*/  LDC R0, c[0x0][0x3a0] ;  /* 0x0000e800ff007b82 */ /* 0x000e220000000800 */
[----:B------:R-:W-:Y:S02]  /*7b60*/  ISETP.GE.U32.AND P0, PT, R22, 0x8, PT ;  /* 0x000000081600780c */ /* 0x000fe40003f06070 */
[----:B0-----:R-:W-:-:S11]  /*7b70*/  LOP3.LUT R22, R0, 0x7, RZ, 0xc0, !PT ;  /* 0x0000000700167812 */ /* 0x001fd600078ec0ff */
[----:B------:R-:W-:Y:S05]  /*7b80*/  @!P0 BRA `(.L_x_104) ;  /* 0x0000000400cc8947 */ /* 0x000fea0003800000 */
[----:B------:R-:W0:Y:S01]  /*7b90*/  LDC.64 R16, c[0x0][0x388] ;  /* 0x0000e200ff107b82 */ /* 0x000e220000000a00 */
[----:B------:R-:W-:Y:S01]  /*7ba0*/  MOV R18, 0x0 ;  /* 0x0000000000127802 */ /* 0x000fe20000000f00 */
[----:B------:R-:W1:Y:S01]  /*7bb0*/  LDCU.64 UR4, c[0x4][0x18] ;  /* 0x01000300ff0477ac */ /* 0x000e620008000a00 */
[----:B0-----:R-:W-:-:S05]  /*7bc0*/  IMAD.WIDE.U32 R16, R2, 0x10, R16 ;  /* 0x0000001002107825 */ /* 0x001fca00078e0010 */
[----:B------:R-:W2:Y:S04]  /*7bd0*/  LDG.E.64 R8, desc[UR36][R16.64] ;  /* 0x0000002410087981 */ /* 0x000ea8000c1e1b00 */
[----:B------:R-:W3:Y:S01]  /*7be0*/  LDG.E.64 R10, desc[UR36][R16.64+0x8] ;  /* 0x00000824100a7981 */ /* 0x000ee2000c1e1b00 */
[----:B------:R0:W4:Y:S01]  /*7bf0*/  LDC.64 R12, c[0x4][R18] ;  /* 0x01000000120c7b82 */ /* 0x0001220000000a00 */
[----:B-1----:R-:W-:Y:S01]  /*7c00*/  IMAD.U32 R4, RZ, RZ, UR4 ;  /* 0x00000004ff047e24 */ /* 0x002fe2000f8e00ff */
[----:B------:R-:W-:Y:S01]  /*7c10*/  MOV R6, UR38 ;  /* 0x0000002600067c02 */ /* 0x000fe20008000f00 */
[----:B------:R0:W-:Y:S01]  /*7c20*/  STL [R1], R2 ;  /* 0x0000000201007387 */ /* 0x0001e20000100800 */
[----:B------:R-:W-:Y:S02]  /*7c30*/  IMAD.U32 R5, RZ, RZ, UR5 ;  /* 0x00000005ff057e24 */ /* 0x000fe4000f8e00ff */
[----:B------:R-:W-:Y:S01]  /*7c40*/  IMAD.U32 R7, RZ, RZ, UR39 ;  /* 0x00000027ff077e24 */ /* 0x000fe2000f8e00ff */
[----:B--2---:R0:W-:Y:S04]  /*7c50*/  STL.64 [R1+0x8], R8 ;  /* 0x0000080801007387 */ /* 0x0041e80000100a00 */
[----:B---34-:R0:W-:Y:S02]  /*7c60*/  STL.64 [R1+0x10], R10 ;  /* 0x0000100a01007387 */ /* 0x0181e40000100a00 */
[----:B------:R-:W-:-:S07]  /*7c70*/  LEPC R20, `(.L_x_105) ;  /* 0x000000001014794e */ /* 0x000fce0000000000 */
[----:B0-----:R-:W-:Y:S05]  /*7c80*/  CALL.ABS.NOINC R12 ;  /* 0x000000000c007343 */ /* 0x001fea0003c00000 */
.L_x_105:
[----:B------:R-:W2:Y:S04]  /*7c90*/  LDG.E.64 R8, desc[UR36][R16.64+0x10] ;  /* 0x0000102410087981 */ /* 0x000ea8000c1e1b00 */
[----:B------:R-:W3:Y:S01]  /*7ca0*/  LDG.E.64 R10, desc[UR36][R16.64+0x18] ;  /* 0x00001824100a7981 */ /* 0x000ee2000c1e1b00 */
[----:B------:R-:W-:Y:S01]  /*7cb0*/  VIADD R0, R2, 0x1 ;  /* 0x0000000102007836 */ /* 0x000fe20000000000 */
[----:B------:R0:W1:Y:S01]  /*7cc0*/  LDC.64 R12, c[0x4][R18] ;  /* 0x01000000120c7b82 */ /* 0x0000620000000a00 */
[----:B------:R-:W4:Y:S01]  /*7cd0*/  LDCU.64 UR4, c[0x4][0x18] ;  /* 0x01000300ff0477ac */ /* 0x000f220008000a00 */
[----:B------:R-:W-:Y:S01]  /*7ce0*/  IMAD.U32 R6, RZ, RZ, UR38 ;  /* 0x00000026ff067e24 */ /* 0x000fe2000f8e00ff */
[----:B------:R-:W-:Y:S01]  /*7cf0*/  MOV R7, UR39 ;  /* 0x0000002700077c02 */ /* 0x000fe20008000f00 */
[----:B------:R0:W-:Y:S01]  /*7d00*/  STL [R1], R0 ;  /* 0x0000000001007387 */ /* 0x0001e20000100800 */
[----:B----4-:R-:W-:Y:S01]  /*7d10*/  MOV R4, UR4 ;  /* 0x0000000400047c02 */ /* 0x010fe20008000f00 */
[----:B------:R-:W-:-:S02]  /*7d20*/  IMAD.U32 R5, RZ, RZ, UR5 ;  /* 0x00000005ff057e24 */ /* 0x000fc4000f8e00ff */
[----:B--2---:R0:W-:Y:S04]  /*7d30*/  STL.64 [R1+0x8], R8 ;  /* 0x0000080801007387 */ /* 0x0041e80000100a00 */
[----:B-1-3--:R0:W-:Y:S02]  /*7d40*/  STL.64 [R1+0x10], R10 ;  /* 0x0000100a01007387 */ /* 0x00a1e40000100a00 */
[----:B------:R-:W-:-:S07]  /*7d50*/  LEPC R20, `(.L_x_106) ;  /* 0x000000001014794e */ /* 0x000fce0000000000 */
[----:B0-----:R-:W-:Y:S05]  /*7d60*/  CALL.ABS.NOINC R12 ;  /* 0x000000000c007343 */ /* 0x001fea0003c00000 */
.L_x_106:
        /* <DEDUP_REMOVED lines=14> */
.L_x_107:
        /* <DEDUP_REMOVED lines=14> */
.L_x_108:
        /* <DEDUP_REMOVED lines=14> */
.L_x_109:
        /* <DEDUP_REMOVED lines=14> */
.L_x_110:
        /* <DEDUP_REMOVED lines=14> */
.L_x_111:
[----:B------:R-:W2:Y:S04]  /*81d0*/  LDG.E.64 R8, desc[UR36][R16.64+0x70] ;  /* 0x0000702410087981 */ /* 0x000ea8000c1e1b00 */
[----:B------:R-:W3:Y:S01]  /*81e0*/  LDG.E.64 R10, desc[UR36][R16.64+0x78] ;  /* 0x00007824100a7981 */ /* 0x000ee2000c1e1b00 */
[----:B------:R-:W-:Y:S01]  /*81f0*/  VIADD R0, R2, 0x7 ;  /* 0x0000000702007836 */ /* 0x000fe20000000000 */
[----:B------:R-:W0:Y:S01]  /*8200*/  LDC.64 R18, c[0x4][R18] ;  /* 0x0100000012127b82 */ /* 0x000e220000000a00 */
[----:B------:R-:W1:Y:S01]  /*8210*/  LDCU.64 UR4, c[0x4][0x18] ;  /* 0x01000300ff0477ac */ /* 0x000e620008000a00 */
[----:B------:R-:W-:Y:S01]  /*8220*/  IMAD.U32 R6, RZ, RZ, UR38 ;  /* 0x00000026ff067e24 */ /* 0x000fe2000f8e00ff */
[----:B------:R-:W-:Y:S01]  /*8230*/  MOV R7, UR39 ;  /* 0x0000002700077c02 */ /* 0x000fe20008000f00 */
[----:B------:R4:W-:Y:S01]  /*8240*/  STL [R1], R0 ;  /* 0x0000000001007387 */ /* 0x0009e20000100800 */
[----:B-1----:R-:W-:Y:S01]  /*8250*/  MOV R4, UR4 ;  /* 0x0000000400047c02 */ /* 0x002fe20008000f00 */
[----:B------:R-:W-:-:S02]  /*8260*/  IMAD.U32 R5, RZ, RZ, UR5 ;  /* 0x00000005ff057e24 */ /* 0x000fc4000f8e00ff */
[----:B--2---:R4:W-:Y:S04]  /*8270*/  STL.64 [R1+0x8], R8 ;  /* 0x0000080801007387 */ /* 0x0049e80000100a00 */
[----:B0--3--:R4:W-:Y:S02]  /*8280*/  STL.64 [R1+0x10], R10 ;  /* 0x0000100a01007387 */ /* 0x0099e40000100a00 */
[----:B------:R-:W-:-:S07]  /*8290*/  LEPC R20, `(.L_x_112) ;  /* 0x000000001014794e */ /* 0x000fce0000000000 */
[----:B----4-:R-:W-:Y:S05]  /*82a0*/  CALL.ABS.NOINC R18 ;  /* 0x0000000012007343 */ /* 0x010fea0003c00000 */
.L_x_112:
[----:B------:R-:W-:-:S07]  /*82b0*/  VIADD R2, R2, 0x8 ;  /* 0x0000000802027836 */ /* 0x000fce0000000000 */
.L_x_104:
        /* <DEDUP_REMOVED lines=22> */
.L_x_114:
        /* <DEDUP_REMOVED lines=14> */
.L_x_115:
        /* <DEDUP_REMOVED lines=14> */
.L_x_116:
[----:B------:R-:W2:Y:S04]  /*85e0*/  LDG.E.64 R8, desc[UR36][R16.64+0x30] ;  /* 0x0000302410087981 */ /* 0x000ea8000c1e1b00 */
[----:B------:R-:W3:Y:S01]  /*85f0*/  LDG.E.64 R10, desc[UR36][R16.64+0x38] ;  /* 0x00003824100a7981 */ /* 0x000ee2000c1e1b00 */
[----:B------:R-:W-:Y:S01]  /*8600*/  VIADD R0, R2, 0x3 ;  /* 0x0000000302007836 */ /* 0x000fe20000000000 */
[----:B------:R-:W0:Y:S01]  /*8610*/  LDC.64 R18, c[0x4][R18] ;  /* 0x0100000012127b82 */ /* 0x000e220000000a00 */
[----:B------:R-:W1:Y:S01]  /*8620*/  LDCU.64 UR4, c[0x4][0x18] ;  /* 0x01000300ff0477ac */ /* 0x000e620008000a00 */
[----:B------:R-:W-:Y:S02]  /*8630*/  IMAD.U32 R6, RZ, RZ, UR38 ;  /* 0x00000026ff067e24 */ /* 0x000fe4000f8e00ff */
[----:B------:R4:W-:Y:S01]  /*8640*/  STL [R1], R0 ;  /* 0x0000000001007387 */ /* 0x0009e20000100800 */
[----:B------:R-:W-:-:S02]  /*8650*/  IMAD.U32 R7, RZ, RZ, UR39 ;  /* 0x00000027ff077e24 */ /* 0x000fc4000f8e00ff */
[----:B-1----:R-:W-:Y:S01]  /*8660*/  IMAD.U32 R4, RZ, RZ, UR4 ;  /* 0x00000004ff047e24 */ /* 0x002fe2000f8e00ff */
[----:B------:R-:W-:Y:S01]  /*8670*/  MOV R5, UR5 ;  /* 0x0000000500057c02 */ /* 0x000fe20008000f00 */
[----:B--2---:R4:W-:Y:S04]  /*8680*/  STL.64 [R1+0x8], R8 ;  /* 0x0000080801007387 */ /* 0x0049e80000100a00 */
[----:B0--3--:R4:W-:Y:S02]  /*8690*/  STL.64 [R1+0x10], R10 ;  /* 0x0000100a01007387 */ /* 0x0099e40000100a00 */
[----:B------:R-:W-:-:S07]  /*86a0*/  LEPC R20, `(.L_x_117) ;  /* 0x000000001014794e */ /* 0x000fce0000000000 */
[----:B----4-:R-:W-:Y:S05]  /*86b0*/  CALL.ABS.NOINC R18 ;  /* 0x0000000012007343 */ /* 0x010fea0003c00000 */
.L_x_117:
[----:B------:R-:W-:-:S07]  /*86c0*/  IADD3 R2, PT, PT, R2, 0x4, RZ ;  /* 0x0000000402027810 */ /* 0x000fce0007ffe0ff */
.L_x_113:
[----:B------:R-:W-:-:S13]  /*86d0*/  ISETP.NE.AND P0, PT, R22, RZ, PT ;  /* 0x000000ff1600720c */ /* 0x000fda0003f05270 */
[----:B------:R-:W-:Y:S05]  /*86e0*/  @!P0 EXIT ;  /* 0x000000000000894d */ /* 0x000fea0003800000 */
[----:B------:R-:W0:Y:S01]  /*86f0*/  LDC.64 R4, c[0x0][0x388] ;  /* 0x0000e200ff047b82 */ /* 0x000e220000000a00 */
[----:B------:R-:W-:Y:S02]  /*8700*/  IMAD.MOV R16, RZ, RZ, -R22 ;  /* 0x000000ffff107224 */ /* 0x000fe400078e0a16 */
[----:B0-----:R-:W-:-:S03]  /*8710*/  IMAD.WIDE.U32 R4, R2, 0x10, R4 ;  /* 0x0000001002047825 */ /* 0x001fc600078e0004 */
[----:B------:R-:W-:-:S05]  /*8720*/  IADD3 R18, P0, PT, R4, 0x8, RZ ;  /* 0x0000000804127810 */ /* 0x000fca0007f1e0ff */
[----:B------:R-:W-:-:S08]  /*8730*/  IMAD.X R19, RZ, RZ, R5, P0 ;  /* 0x000000ffff137224 */ /* 0x000fd000000e0605 */
.L_x_119:
[----:B------:R-:W2:Y:S04]  /*8740*/  LDG.E.64 R8, desc[UR36][R18.64+-0x8] ;  /* 0xfffff82412087981 */ /* 0x000ea8000c1e1b00 */
[----:B------:R-:W3:Y:S01]  /*8750*/  LDG.E.64 R10, desc[UR36][R18.64] ;  /* 0x00000024120a7981 */ /* 0x000ee2000c1e1b00 */
[----:B------:R-:W-:Y:S01]  /*8760*/  MOV R0, 0x0 ;  /* 0x0000000000007802 */ /* 0x000fe20000000f00 */
[----:B------:R-:W0:Y:S01]  /*8770*/  LDCU.64 UR4, c[0x4][0x18] ;  /* 0x01000300ff0477ac */ /* 0x000e220008000a00 */
[----:B------:R-:W-:Y:S01]  /*8780*/  IADD3 R16, PT, PT, R16, 0x1, RZ ;  /* 0x0000000110107810 */ /* 0x000fe20007ffe0ff */
[----:B------:R1:W-:Y:S01]  /*8790*/  STL [R1], R2 ;  /* 0x0000000201007387 */ /* 0x0003e20000100800 */
[----:B------:R1:W4:Y:S01]  /*87a0*/  LDC.64 R12, c[0x4][R0] ;  /* 0x01000000000c7b82 */ /* 0x0003220000000a00 */
[----:B------:R-:W-:Y:S01]  /*87b0*/  MOV R6, UR38 ;  /* 0x0000002600067c02 */ /* 0x000fe20008000f00 */
[----:B------:R-:W-:Y:S01]  /*87c0*/  IMAD.U32 R7, RZ, RZ, UR39 ;  /* 0x00000027ff077e24 */ /* 0x000fe2000f8e00ff */
[----:B------:R-:W-:-:S04]  /*87d0*/  ISETP.NE.AND P0, PT, R16, RZ, PT ;  /* 0x000000ff1000720c */ /* 0x000fc80003f05270 */
[----:B------:R-:W-:Y:S01]  /*87e0*/  P2R R17, PR, RZ, 0x1 ;  /* 0x00000001ff117803 */ /* 0x000fe20000000000 */
[----:B0-----:R-:W-:Y:S02]  /*87f0*/  IMAD.U32 R4, RZ, RZ, UR4 ;  /* 0x00000004ff047e24 */ /* 0x001fe4000f8e00ff */
[----:B------:R-:W-:Y:S01]  /*8800*/  IMAD.U32 R5, RZ, RZ, UR5 ;  /* 0x00000005ff057e24 */ /* 0x000fe2000f8e00ff */
[----:B--2---:R1:W-:Y:S04]  /*8810*/  STL.64 [R1+0x8], R8 ;  /* 0x0000080801007387 */ /* 0x0043e80000100a00 */
[----:B---34-:R1:W-:Y:S02]  /*8820*/  STL.64 [R1+0x10], R10 ;  /* 0x0000100a01007387 */ /* 0x0183e40000100a00 */
[----:B------:R-:W-:-:S07]  /*8830*/  LEPC R20, `(.L_x_118) ;  /* 0x000000001014794e */ /* 0x000fce0000000000 */
[----:B-1----:R-:W-:Y:S05]  /*8840*/  CALL.ABS.NOINC R12 ;  /* 0x000000000c007343 */ /* 0x002fea0003c00000 */
.L_x_118:
[----:B------:R-:W-:Y:S01]  /*8850*/  ISETP.NE.AND P6, PT, R17, RZ, PT ;  /* 0x000000ff1100720c */ /* 0x000fe20003fc5270 */
[----:B------:R-:W-:Y:S01]  /*8860*/  VIADD R2, R2, 0x1 ;  /* 0x0000000102027836 */ /* 0x000fe20000000000 */
[----:B------:R-:W-:-:S04]  /*8870*/  IADD3 R18, P0, PT, R18, 0x10, RZ ;  /* 0x0000001012127810 */ /* 0x000fc80007f1e0ff */
[----:B------:R-:W-:-:S07]  /*8880*/  IADD3.X R19, PT, PT, RZ, R19, RZ, P0, !PT ;  /* 0x00000013ff137210 */ /* 0x000fce00007fe4ff */
[----:B------:R-:W-:Y:S05]  /*8890*/  @P6 BRA `(.L_x_119) ;  /* 0xfffffffc00a86947 */ /* 0x000fea000383ffff */
[----:B------:R-:W-:Y:S05]  /*88a0*/  EXIT ;  /* 0x000000000000794d */ /* 0x000fea0003800000 */
        .weak           $__internal_0_$__cuda_sm20_div_rn_f64_full
        .type           $__internal_0_$__cuda_sm20_div_rn_f64_full,@function
        .size           $__internal_0_$__cuda_sm20_div_rn_f64_full,($__internal_1_$__cuda_sm20_dsqrt_rn_f64_mediumpath_v1 - $__internal_0_$__cuda_sm20_div_rn_f64_full)
$__internal_0_$__cuda_sm20_div_rn_f64_full:
[C---:B------:R-:W-:Y:S01]  /*88b0*/  FSETP.GEU.AND P0, PT, |R13|.reuse, 1.469367938527859385e-39, PT ;  /* 0x001000000d00780b */ /* 0x040fe20003f0e200 */
[----:B------:R-:W-:Y:S01]  /*88c0*/  IMAD.MOV.U32 R18, RZ, RZ, 0x1 ;  /* 0x00000001ff127424 */ /* 0x000fe200078e00ff */
[C---:B------:R-:W-:Y:S01]  /*88d0*/  LOP3.LUT R14, R13.reuse, 0x800fffff, RZ, 0xc0, !PT ;  /* 0x800fffff0d0e7812 */ /* 0x040fe200078ec0ff */
[----:B------:R-:W-:Y:S01]  /*88e0*/  IMAD.MOV.U32 R27, RZ, RZ, 0x1ca00000 ;  /* 0x1ca00000ff1b7424 */ /* 0x000fe200078e00ff */
[----:B------:R-:W-:Y:S02]  /*88f0*/  LOP3.LUT R24, R13, 0x7ff00000, RZ, 0xc0, !PT ;  /* 0x7ff000000d187812 */ /* 0x000fe400078ec0ff */
[----:B------:R-:W-:Y:S01]  /*8900*/  LOP3.LUT R15, R14, 0x3ff00000, RZ, 0xfc, !PT ;  /* 0x3ff000000e0f7812 */ /* 0x000fe200078efcff */
[----:B------:R-:W-:-:S06]  /*8910*/  IMAD.MOV.U32 R14, RZ, RZ, R12 ;  /* 0x000000ffff0e7224 */ /* 0x000fcc00078e000c */
[----:B------:R-:W-:-:S06]  /*8920*/  @!P0 DMUL R14, R12, 8.98846567431157953865e+307 ;  /* 0x7fe000000c0e8828 */ /* 0x000fcc0000000000 */
[----:B------:R-:W0:Y:S02]  /*8930*/  MUFU.RCP64H R19, R15 ;  /* 0x0000000f00137308 */ /* 0x000e240000001800 */
[----:B0-----:R-:W-:-:S08]  /*8940*/  DFMA R20, R18, -R14, 1 ;  /* 0x3ff000001214742b */ /* 0x001fd0000000080e */
[----:B------:R-:W-:-:S08]  /*8950*/  DFMA R20, R20, R20, R20 ;  /* 0x000000141414722b */ /* 0x000fd00000000014 */
[----:B------:R-:W-:Y:S01]  /*8960*/  DFMA R20, R18, R20, R18 ;  /* 0x000000141214722b */ /* 0x000fe20000000012 */
[----:B------:R-:W-:Y:S01]  /*8970*/  IMAD.MOV.U32 R19, RZ, RZ, R5 ;  /* 0x000000ffff137224 */ /* 0x000fe200078e0005 */
[----:B------:R-:W-:-:S04]  /*8980*/  MOV R18, R4 ;  /* 0x0000000400127202 */ /* 0x000fc80000000f00 */
[----:B------:R-:W-:Y:S02]  /*8990*/  LOP3.LUT R28, R19, 0x7ff00000, RZ, 0xc0, !PT ;  /* 0x7ff00000131c7812 */ /* 0x000fe400078ec0ff */
[C---:B------:R-:W-:Y:S01]  /*89a0*/  DFMA R22, R20.reuse, -R14, 1 ;  /* 0x3ff000001416742b */ /* 0x040fe2000000080e */
[----:B------:R-:W-:Y:S01]  /*89b0*/  IMAD.MOV.U32 R4, RZ, RZ, R18 ;  /* 0x000000ffff047224 */ /* 0x000fe200078e0012 */
[----:B------:R-:W-:Y:S02]  /*89c0*/  ISETP.GE.U32.AND P1, PT, R28, R24, PT ;  /* 0x000000181c00720c */ /* 0x000fe40003f26070 */
[----:B------:R-:W-:Y:S02]  /*89d0*/  MOV R26, R28 ;  /* 0x0000001c001a7202 */ /* 0x000fe40000000f00 */
[----:B------:R-:W-:Y:S02]  /*89e0*/  SEL R5, R27, 0x63400000, !P1 ;  /* 0x634000001b057807 */ /* 0x000fe40004800000 */
[----:B------:R-:W-:Y:S01]  /*89f0*/  DFMA R22, R20, R22, R20 ;  /* 0x000000161416722b */ /* 0x000fe20000000014 */
[----:B------:R-:W-:-:S02]  /*8a00*/  FSETP.GEU.AND P1, PT, |R19|, 1.469367938527859385e-39, PT ;  /* 0x001000001300780b */ /* 0x000fc40003f2e200 */
[----:B------:R-:W-:-:S11]  /*8a10*/  LOP3.LUT R5, R5, 0x800fffff, R19, 0xf8, !PT ;  /* 0x800fffff05057812 */ /* 0x000fd600078ef813 */
[----:B------:R-:W-:Y:S05]  /*8a20*/  @P1 BRA `(.L_x_120) ;  /* 0x0000000000201947 */ /* 0x000fea0003800000 */
[----:B------:R-:W-:Y:S01]  /*8a30*/  LOP3.LUT R11, R13, 0x7ff00000, RZ, 0xc0, !PT ;  /* 0x7ff000000d0b7812 */ /* 0x000fe200078ec0ff */
[----:B------:R-:W-:-:S03]  /*8a40*/  IMAD.MOV.U32 R20, RZ, RZ, RZ ;  /* 0x000000ffff147224 */ /* 0x000fc600078e00ff */
[----:B------:R-:W-:-:S04]  /*8a50*/  ISETP.GE.U32.AND P1, PT, R28, R11, PT ;  /* 0x0000000b1c00720c */ /* 0x000fc80003f26070 */
[----:B------:R-:W-:-:S04]  /*8a60*/  SEL R11, R27, 0x63400000, !P1 ;  /* 0x634000001b0b7807 */ /* 0x000fc80004800000 */
[----:B------:R-:W-:-:S04]  /*8a70*/  LOP3.LUT R11, R11, 0x80000000, R19, 0xf8, !PT ;  /* 0x800000000b0b7812 */ /* 0x000fc800078ef813 */
[----:B------:R-:W-:-:S06]  /*8a80*/  LOP3.LUT R21, R11, 0x100000, RZ, 0xfc, !PT ;  /* 0x001000000b157812 */ /* 0x000fcc00078efcff */
[----:B------:R-:W-:-:S10]  /*8a90*/  DFMA R4, R4, 2, -R20 ;  /* 0x400000000404782b */ /* 0x000fd40000000814 */
[----:B------:R-:W-:-:S07]  /*8aa0*/  LOP3.LUT R26, R5, 0x7ff00000, RZ, 0xc0, !PT ;  /* 0x7ff00000051a7812 */ /* 0x000fce00078ec0ff */
.L_x_120:
[----:B------:R-:W-:Y:S01]  /*8ab0*/  MOV R11, R24 ;  /* 0x00000018000b7202 */ /* 0x000fe20000000f00 */
[----:B------:R-:W-:Y:S01]  /*8ac0*/  VIADD R24, R26, 0xffffffff ;  /* 0xffffffff1a187836 */ /* 0x000fe20000000000 */
[----:B------:R-:W-:Y:S01]  /*8ad0*/  @!P0 LOP3.LUT R11, R15, 0x7ff00000, RZ, 0xc0, !PT ;  /* 0x7ff000000f0b8812 */ /* 0x000fe200078ec0ff */
[----:B------:R-:W-:-:S03]  /*8ae0*/  DMUL R20, R22, R4 ;  /* 0x0000000416147228 */ /* 0x000fc60000000000 */
[----:B------:R-:W-:Y:S01]  /*8af0*/  ISETP.GT.U32.AND P0, PT, R24, 0x7feffffe, PT ;  /* 0x7feffffe1800780c */ /* 0x000fe20003f04070 */
[----:B------:R-:W-:-:S04]  /*8b00*/  VIADD R29, R11, 0xffffffff ;  /* 0xffffffff0b1d7836 */ /* 0x000fc80000000000 */
[----:B------:R-:W-:Y:S01]  /*8b10*/  DFMA R24, R20, -R14, R4 ;  /* 0x8000000e1418722b */ /* 0x000fe20000000004 */
[----:B------:R-:W-:-:S07]  /*8b20*/  ISETP.GT.U32.OR P0, PT, R29, 0x7feffffe, P0 ;  /* 0x7feffffe1d00780c */ /* 0x000fce0000704470 */
[----:B------:R-:W-:-:S06]  /*8b30*/  DFMA R24, R22, R24, R20 ;  /* 0x000000181618722b */ /* 0x000fcc0000000014 */
[----:B------:R-:W-:Y:S05]  /*8b40*/  @P0 BRA `(.L_x_121) ;  /* 0x00000000006c0947 */ /* 0x000fea0003800000 */
[----:B------:R-:W-:-:S04]  /*8b50*/  LOP3.LUT R19, R13, 0x7ff00000, RZ, 0xc0, !PT ;  /* 0x7ff000000d137812 */ /* 0x000fc800078ec0ff */
[CC--:B------:R-:W-:Y:S02]  /*8b60*/  VIADDMNMX R11, R28.reuse, -R19.reuse, 0xb9600000, !PT ;  /* 0xb96000001c0b7446 */ /* 0x0c0fe40007800913 */
[----:B------:R-:W-:Y:S02]  /*8b70*/  ISETP.GE.U32.AND P0, PT, R28, R19, PT ;  /* 0x000000131c00720c */ /* 0x000fe40003f06070 */
[----:B------:R-:W-:Y:S02]  /*8b80*/  VIMNMX R11, PT, PT, R11, 0x46a00000, PT ;  /* 0x46a000000b0b7848 */ /* 0x000fe40003fe0100 */
[----:B------:R-:W-:-:S04]  /*8b90*/  SEL R18, R27, 0x63400000, !P0 ;  /* 0x634000001b127807 */ /* 0x000fc80004000000 */
[----:B------:R-:W-:Y:S01]  /*8ba0*/  IADD3 R11, PT, PT, -R18, R11, RZ ;  /* 0x0000000b120b7210 */ /* 0x000fe20007ffe1ff */
[----:B------:R-:W-:-:S04]  /*8bb0*/  IMAD.MOV.U32 R18, RZ, RZ, RZ ;  /* 0x000000ffff127224 */ /* 0x000fc800078e00ff */
[----:B------:R-:W-:-:S06]  /*8bc0*/  VIADD R19, R11, 0x7fe00000 ;  /* 0x7fe000000b137836 */ /* 0x000fcc0000000000 */
[----:B------:R-:W-:-:S10]  /*8bd0*/  DMUL R20, R24, R18 ;  /* 0x0000001218147228 */ /* 0x000fd40000000000 */
[----:B------:R-:W-:-:S13]  /*8be0*/  FSETP.GTU.AND P0, PT, |R21|, 1.469367938527859385e-39, PT ;  /* 0x001000001500780b */ /* 0x000fda0003f0c200 */
[----:B------:R-:W-:Y:S05]  /*8bf0*/  @P0 BRA `(.L_x_122) ;  /* 0x0000000000940947 */ /* 0x000fea0003800000 */
[----:B------:R-:W-:Y:S01]  /*8c00*/  DFMA R4, R24, -R14, R4 ;  /* 0x8000000e1804722b */ /* 0x000fe20000000004 */
[----:B------:R-:W-:-:S09]  /*8c10*/  MOV R18, RZ ;  /* 0x000000ff00127202 */ /* 0x000fd20000000f00 */
[C---:B------:R-:W-:Y:S02]  /*8c20*/  FSETP.NEU.AND P0, PT, R5.reuse, RZ, PT ;  /* 0x000000ff0500720b */ /* 0x040fe40003f0d000 */
[----:B------:R-:W-:-:S04]  /*8c30*/  LOP3.LUT R13, R5, 0x80000000, R13, 0x48, !PT ;  /* 0x80000000050d7812 */ /* 0x000fc800078e480d */
[----:B------:R-:W-:-:S07]  /*8c40*/  LOP3.LUT R19, R13, R19, RZ, 0xfc, !PT ;  /* 0x000000130d137212 */ /* 0x000fce00078efcff */
[----:B------:R-:W-:Y:S05]  /*8c50*/  @!P0 BRA `(.L_x_122) ;  /* 0x00000000007c8947 */ /* 0x000fea0003800000 */
[----:B------:R-:W-:Y:S01]  /*8c60*/  IMAD.MOV R5, RZ, RZ, -R11 ;  /* 0x000000ffff057224 */ /* 0x000fe200078e0a0b */
[----:B------:R-:W-:Y:S01]  /*8c70*/  DMUL.RP R18, R24, R18 ;  /* 0x0000001218127228 */ /* 0x000fe20000008000 */
[----:B------:R-:W-:-:S06]  /*8c80*/  IMAD.MOV.U32 R4, RZ, RZ, RZ ;  /* 0x000000ffff047224 */ /* 0x000fcc00078e00ff */
[----:B------:R-:W-:-:S03]  /*8c90*/  DFMA R4, R20, -R4, R24 ;  /* 0x800000041404722b */ /* 0x000fc60000000018 */
[----:B------:R-:W-:-:S03]  /*8ca0*/  LOP3.LUT R13, R19, R13, RZ, 0x3c, !PT ;  /* 0x0000000d130d7212 */ /* 0x000fc600078e3cff */
[----:B------:R-:W-:-:S04]  /*8cb0*/  IADD3 R4, PT, PT, -R11, -0x43300000, RZ ;  /* 0xbcd000000b047810 */ /* 0x000fc80007ffe1ff */
[----:B------:R-:W-:-:S04]  /*8cc0*/  FSETP.NEU.AND P0, PT, |R5|, R4, PT ;  /* 0x000000040500720b */ /* 0x000fc80003f0d200 */
[----:B------:R-:W-:Y:S02]  /*8cd0*/  FSEL R20, R18, R20, !P0 ;  /* 0x0000001412147208 */ /* 0x000fe40004000000 */
[----:B------:R-:W-:Y:S01]  /*8ce0*/  FSEL R21, R13, R21, !P0 ;  /* 0x000000150d157208 */ /* 0x000fe20004000000 */
[----:B------:R-:W-:Y:S06]  /*8cf0*/  BRA `(.L_x_122) ;  /* 0x0000000000547947 */ /* 0x000fec0003800000 */
.L_x_121:
[----:B------:R-:W-:-:S14]  /*8d00*/  DSETP.NAN.AND P0, PT, R18, R18, PT ;  /* 0x000000121200722a */ /* 0x000fdc0003f08000 */
[----:B------:R-:W-:Y:S05]  /*8d10*/  @P0 BRA `(.L_x_123) ;  /* 0x0000000000440947 */ /* 0x000fea0003800000 */
[----:B------:R-:W-:-:S14]  /*8d20*/  DSETP.NAN.AND P0, PT, R12, R12, PT ;  /* 0x0000000c0c00722a */ /* 0x000fdc0003f08000 */
[----:B------:R-:W-:Y:S05]  /*8d30*/  @P0 BRA `(.L_x_124) ;  /* 0x0000000000300947 */ /* 0x000fea0003800000 */
[----:B------:R-:W-:Y:S01]  /*8d40*/  ISETP.NE.AND P0, PT, R26, R11, PT ;  /* 0x0000000b1a00720c */ /* 0x000fe20003f05270 */
[----:B------:R-:W-:Y:S01]  /*8d50*/  IMAD.MOV.U32 R21, RZ, RZ, -0x80000 ;  /* 0xfff80000ff157424 */ /* 0x000fe200078e00ff */
[----:B------:R-:W-:-:S11]  /*8d60*/  MOV R20, 0x0 ;  /* 0x0000000000147802 */ /* 0x000fd60000000f00 */
[----:B------:R-:W-:Y:S05]  /*8d70*/  @!P0 BRA `(.L_x_122) ;  /* 0x0000000000348947 */ /* 0x000fea0003800000 */
[----:B------:R-:W-:Y:S02]  /*8d80*/  ISETP.NE.AND P0, PT, R26, 0x7ff00000, PT ;  /* 0x7ff000001a00780c */ /* 0x000fe40003f05270 */
[----:B------:R-:W-:Y:S02]  /*8d90*/  LOP3.LUT R21, R19, 0x80000000, R13, 0x48, !PT ;  /* 0x8000000013157812 */ /* 0x000fe400078e480d */
[----:B------:R-:W-:-:S13]  /*8da0*/  ISETP.EQ.OR P0, PT, R11, RZ, !P0 ;  /* 0x000000ff0b00720c */ /* 0x000fda0004702670 */
[----:B------:R-:W-:Y:S01]  /*8db0*/  @P0 LOP3.LUT R4, R21, 0x7ff00000, RZ, 0xfc, !PT ;  /* 0x7ff0000015040812 */ /* 0x000fe200078efcff */
[----:B------:R-:W-:Y:S01]  /*8dc0*/  @!P0 IMAD.MOV.U32 R20, RZ, RZ, RZ ;  /* 0x000000ffff148224 */ /* 0x000fe200078e00ff */
[----:B------:R-:W-:-:S03]  /*8dd0*/  @P0 MOV R20, RZ ;  /* 0x000000ff00140202 */ /* 0x000fc60000000f00 */
[----:B------:R-:W-:Y:S01]  /*8de0*/  @P0 IMAD.MOV.U32 R21, RZ, RZ, R4 ;  /* 0x000000ffff150224 */ /* 0x000fe200078e0004 */
[----:B------:R-:W-:Y:S06]  /*8df0*/  BRA `(.L_x_122) ;  /* 0x0000000000147947 */ /* 0x000fec0003800000 */
.L_x_124:
[----:B------:R-:W-:Y:S01]  /*8e00*/  LOP3.LUT R21, R13, 0x80000, RZ, 0xfc, !PT ;  /* 0x000800000d157812 */ /* 0x000fe200078efcff */
[----:B------:R-:W-:Y:S01]  /*8e10*/  IMAD.MOV.U32 R20, RZ, RZ, R12 ;  /* 0x000000ffff147224 */ /* 0x000fe200078e000c */
[----:B------:R-:W-:Y:S06]  /*8e20*/  BRA `(.L_x_122) ;  /* 0x0000000000087947 */ /* 0x000fec0003800000 */
.L_x_123:
[----:B------:R-:W-:Y:S02]  /*8e30*/  LOP3.LUT R21, R19, 0x80000, RZ, 0xfc, !PT ;  /* 0x0008000013157812 */ /* 0x000fe400078efcff */
[----:B------:R-:W-:-:S07]  /*8e40*/  MOV R20, R18 ;  /* 0x0000001200147202 */ /* 0x000fce0000000f00 */
.L_x_122:
[----:B------:R-:W-:Y:S01]  /*8e50*/  MOV R11, 0x0 ;  /* 0x00000000000b7802 */ /* 0x000fe20000000f00 */
[----:B------:R-:W-:Y:S02]  /*8e60*/  IMAD.MOV.U32 R4, RZ, RZ, R20 ;  /* 0x000000ffff047224 */ /* 0x000fe400078e0014 */
[----:B------:R-:W-:Y:S01]  /*8e70*/  IMAD.MOV.U32 R5, RZ, RZ, R21 ;  /* 0x000000ffff057224 */ /* 0x000fe200078e0015 */
[----:B------:R-:W-:Y:S06]  /*8e80*/  RET.REL.NODEC R10 `(_Z13kmeans_kernelP6VectorS0_S0_PiiiiS1_) ;  /* 0xffffff700a5c7950 */ /* 0x000fec0003c3ffff */
        .weak           $__internal_1_$__cuda_sm20_dsqrt_rn_f64_mediumpath_v1
        .type           $__internal_1_$__cuda_sm20_dsqrt_rn_f64_mediumpath_v1,@function
        .size           $__internal_1_$__cuda_sm20_dsqrt_rn_f64_mediumpath_v1,($_Z13kmeans_kernelP6VectorS0_S0_PiiiiS1_$__internal_accurate_pow - $__internal_1_$__cuda_sm20_dsqrt_rn_f64_mediumpath_v1)
$__internal_1_$__cuda_sm20_dsqrt_rn_f64_mediumpath_v1:
[----:B------:R-:W-:Y:S01]  /*8e90*/  ISETP.GE.U32.AND P0, PT, R10, -0x3400000, PT ;  /* 0xfcc000000a00780c */ /* 0x000fe20003f06070 */
[----:B------:R-:W-:Y:S01]  /*8ea0*/  IMAD.MOV.U32 R13, RZ, RZ, R25 ;  /* 0x000000ffff0d7224 */ /* 0x000fe200078e0019 */
[----:B------:R-:W-:Y:S01]  /*8eb0*/  MOV R11, R23 ;  /* 0x00000017000b7202 */ /* 0x000fe20000000f00 */
[----:B------:R-:W-:-:S10]  /*8ec0*/  IMAD.MOV.U32 R10, RZ, RZ, R22 ;  /* 0x000000ffff0a7224 */ /* 0x000fd400078e0016 */
[----:B------:R-:W-:Y:S05]  /*8ed0*/  @!P0 BRA `(.L_x_125) ;  /* 0x0000000000208947 */ /* 0x000fea0003800000 */
[----:B------:R-:W-:-:S10]  /*8ee0*/  DFMA.RM R10, R10, R14, R16 ;  /* 0x0000000e0a0a722b */ /* 0x000fd40000004010 */
[----:B------:R-:W-:-:S05]  /*8ef0*/  IADD3 R14, P0, PT, R10, 0x1, RZ ;  /* 0x000000010a0e7810 */ /* 0x000fca0007f1e0ff */
[----:B------:R-:W-:-:S06]  /*8f00*/  IMAD.X R15, RZ, RZ, R11, P0 ;  /* 0x000000ffff0f7224 */ /* 0x000fcc00000e060b */
[----:B------:R-:W-:-:S08]  /*8f10*/  DFMA.RP R12, -R10, R14, R12 ;  /* 0x0000000e0a0c722b */ /* 0x000fd0000000810c */
[----:B------:R-:W-:-:S06]  /*8f20*/  DSETP.GT.AND P0, PT, R12, RZ, PT ;  /* 0x000000ff0c00722a */ /* 0x000fcc0003f04000 */
[----:B------:R-:W-:Y:S02]  /*8f30*/  FSEL R10, R14, R10, P0 ;  /* 0x0000000a0e0a7208 */ /* 0x000fe40000000000 */
[----:B------:R-:W-:Y:S01]  /*8f40*/  FSEL R11, R15, R11, P0 ;  /* 0x0000000b0f0b7208 */ /* 0x000fe20000000000 */
[----:B------:R-:W-:Y:S06]  /*8f50*/  BRA `(.L_x_126) ;  /* 0x0000000000647947 */ /* 0x000fec0003800000 */
.L_x_125:
[----:B------:R-:W-:-:S14]  /*8f60*/  DSETP.NE.AND P0, PT, R12, RZ, PT ;  /* 0x000000ff0c00722a */ /* 0x000fdc0003f05000 */
[----:B------:R-:W-:Y:S05]  /*8f70*/  @!P0 BRA `(.L_x_127) ;  /* 0x0000000000588947 */ /* 0x000fea0003800000 */
[----:B------:R-:W-:-:S13]  /*8f80*/  ISETP.GE.AND P0, PT, R13, RZ, PT ;  /* 0x000000ff0d00720c */ /* 0x000fda0003f06270 */
[----:B------:R-:W-:Y:S01]  /*8f90*/  @!P0 IMAD.MOV.U32 R10, RZ, RZ, 0x0 ;  /* 0x00000000ff0a8424 */ /* 0x000fe200078e00ff */
[----:B------:R-:W-:Y:S01]  /*8fa0*/  @!P0 MOV R11, 0xfff80000 ;  /* 0xfff80000000b8802 */ /* 0x000fe20000000f00 */
[----:B------:R-:W-:Y:S06]  /*8fb0*/  @!P0 BRA `(.L_x_126) ;  /* 0x00000000004c8947 */ /* 0x000fec0003800000 */
[----:B------:R-:W-:-:S13]  /*8fc0*/  ISETP.GT.AND P0, PT, R13, 0x7fefffff, PT ;  /* 0x7fefffff0d00780c */ /* 0x000fda0003f04270 */
[----:B------:R-:W-:Y:S05]  /*8fd0*/  @P0 BRA `(.L_x_127) ;  /* 0x0000000000400947 */ /* 0x000fea0003800000 */
[----:B------:R-:W-:Y:S01]  /*8fe0*/  DMUL R10, R12, 8.11296384146066816958e+31 ;  /* 0x469000000c0a7828 */ /* 0x000fe20000000000 */
[----:B------:R-:W-:Y:S01]  /*8ff0*/  IMAD.MOV.U32 R16, RZ, RZ, 0x0 ;  /* 0x00000000ff107424 */ /* 0x000fe200078e00ff */
[----:B------:R-:W-:Y:S01]  /*9000*/  MOV R17, 0x3fd80000 ;  /* 0x3fd8000000117802 */ /* 0x000fe20000000f00 */
[----:B------:R-:W-:-:S03]  /*9010*/  IMAD.MOV.U32 R12, RZ, RZ, RZ ;  /* 0x000000ffff0c7224 */ /* 0x000fc600078e00ff */
[----:B------:R-:W0:Y:S03]  /*9020*/  MUFU.RSQ64H R13, R11 ;  /* 0x0000000b000d7308 */ /* 0x000e260000001c00 */
[----:B0-----:R-:W-:-:S08]  /*9030*/  DMUL R14, R12, R12 ;  /* 0x0000000c0c0e7228 */ /* 0x001fd00000000000 */
[----:B------:R-:W-:-:S08]  /*9040*/  DFMA R14, R10, -R14, 1 ;  /* 0x3ff000000a0e742b */ /* 0x000fd0000000080e */
[----:B------:R-:W-:Y:S02]  /*9050*/  DFMA R16, R14, R16, 0.5 ;  /* 0x3fe000000e10742b */ /* 0x000fe40000000010 */
[----:B------:R-:W-:-:S08]  /*9060*/  DMUL R14, R12, R14 ;  /* 0x0000000e0c0e7228 */ /* 0x000fd00000000000 */
[----:B------:R-:W-:-:S08]  /*9070*/  DFMA R14, R16, R14, R12 ;  /* 0x0000000e100e722b */ /* 0x000fd0000000000c */
[----:B------:R-:W-:Y:S02]  /*9080*/  DMUL R12, R10, R14 ;  /* 0x0000000e0a0c7228 */ /* 0x000fe40000000000 */
[----:B------:R-:W-:-:S06]  /*9090*/  VIADD R15, R15, 0xfff00000 ;  /* 0xfff000000f0f7836 */ /* 0x000fcc0000000000 */
[----:B------:R-:W-:-:S08]  /*90a0*/  DFMA R16, R12, -R12, R10 ;  /* 0x8000000c0c10722b */ /* 0x000fd0000000000a */
[----:B------:R-:W-:-:S10]  /*90b0*/  DFMA R10, R14, R16, R12 ;  /* 0x000000100e0a722b */ /* 0x000fd4000000000c */
[----:B------:R-:W-:Y:S01]  /*90c0*/  VIADD R11, R11, 0xfcb00000 ;  /* 0xfcb000000b0b7836 */ /* 0x000fe20000000000 */
[----:B------:R-:W-:Y:S06]  /*90d0*/  BRA `(.L_x_126) ;  /* 0x0000000000047947 */ /* 0x000fec0003800000 */
.L_x_127:
[----:B------:R-:W-:-:S11]  /*90e0*/  DADD R10, R12, R12 ;  /* 0x000000000c0a7229 */ /* 0x000fd6000000000c */
.L_x_126:
[----:B------:R-:W-:Y:S01]  /*90f0*/  MOV R12, R10 ;  /* 0x0000000a000c7202 */ /* 0x000fe20000000f00 */
[----:B------:R-:W-:Y:S01]  /*9100*/  IMAD.MOV.U32 R13, RZ, RZ, R11 ;  /* 0x000000ffff0d7224 */ /* 0x000fe200078e000b */
[----:B------:R-:W-:Y:S01]  /*9110*/  MOV R11, 0x0 ;  /* 0x00000000000b7802 */ /* 0x000fe20000000f00 */
[----:B------:R-:W-:-:S04]  /*9120*/  IMAD.MOV.U32 R10, RZ, RZ, R0 ;  /* 0x000000ffff0a7224 */ /* 0x000fc800078e0000 */
[----:B------:R-:W-:Y:S05]  /*9130*/  RET.REL.NODEC R10 `(_Z13kmeans_kernelP6VectorS0_S0_PiiiiS1_) ;  /* 0xffffff6c0ab07950 */ /* 0x000fea0003c3ffff */
        .type           $_Z13kmeans_kernelP6VectorS0_S0_PiiiiS1_$__internal_accurate_pow,@function
        .size           $_Z13kmeans_kernelP6VectorS0_S0_PiiiiS1_$__internal_accurate_pow,(.L_x_132 - $_Z13kmeans_kernelP6VectorS0_S0_PiiiiS1_$__internal_accurate_pow)
$_Z13kmeans_kernelP6VectorS0_S0_PiiiiS1_$__internal_accurate_pow:
[----:B------:R-:W-:Y:S01]  /*9140*/  ISETP.GT.U32.AND P0, PT, R25, 0xfffff, PT ;  /* 0x000fffff1900780c */ /* 0x000fe20003f04070 */
[----:B------:R-:W-:Y:S01]  /*9150*/  IMAD.MOV.U32 R14, RZ, RZ, R16 ;  /* 0x000000ffff0e7224 */ /* 0x000fe200078e0010 */
[----:B------:R-:W-:Y:S01]  /*9160*/  MOV R18, RZ ;  /* 0x000000ff00127202 */ /* 0x000fe20000000f00 */
[--C-:B------:R-:W-:Y:S01]  /*9170*/  IMAD.MOV.U32 R15, RZ, RZ, R25.reuse ;  /* 0x000000ffff0f7224 */ /* 0x100fe200078e0019 */
[----:B------:R-:W-:Y:S01]  /*9180*/  UMOV UR12, 0x7d2cafe2 ;  /* 0x7d2cafe2000c7882 */ /* 0x000fe20000000000 */
[----:B------:R-:W-:Y:S01]  /*9190*/  UMOV UR13, 0x3eb0f5ff ;  /* 0x3eb0f5ff000d7882 */ /* 0x000fe20000000000 */
[----:B------:R-:W-:Y:S01]  /*91a0*/  SHF.R.U32.HI R30, RZ, 0x14, R25 ;  /* 0x00000014ff1e7819 */ /* 0x000fe20000011619 */
[----:B------:R-:W-:Y:S01]  /*91b0*/  UMOV UR14, 0x3b39803f ;  /* 0x3b39803f000e7882 */ /* 0x000fe20000000000 */
[----:B------:R-:W-:-:S05]  /*91c0*/  UMOV UR15, 0x3c7abc9e ;  /* 0x3c7abc9e000f7882 */ /* 0x000fca0000000000 */
[----:B------:R-:W-:Y:S01]  /*91d0*/  @!P0 DMUL R26, R14, 1.80143985094819840000e+16 ;  /* 0x435000000e1a8828 */ /* 0x000fe20000000000 */
[----:B------:R-:W-:-:S09]  /*91e0*/  MOV R14, R25 ;  /* 0x00000019000e7202 */ /* 0x000fd20000000f00 */
[----:B------:R-:W-:Y:S01]  /*91f0*/  @!P0 IMAD.MOV.U32 R14, RZ, RZ, R27 ;  /* 0x000000ffff0e8224 */ /* 0x000fe200078e001b */
[----:B------:R-:W-:-:S04]  /*9200*/  @!P0 LEA.HI R30, R27, 0xffffffca, RZ, 0xc ;  /* 0xffffffca1b1e8811 */ /* 0x000fc800078f60ff */
[----:B------:R-:W-:-:S04]  /*9210*/  LOP3.LUT R14, R14, 0x800fffff, RZ, 0xc0, !PT ;  /* 0x800fffff0e0e7812 */ /* 0x000fc800078ec0ff */
[----:B------:R-:W-:Y:S01]  /*9220*/  LOP3.LUT R15, R14, 0x3ff00000, RZ, 0xfc, !PT ;  /* 0x3ff000000e0f7812 */ /* 0x000fe200078efcff */
[----:B------:R-:W-:Y:S01]  /*9230*/  IMAD.MOV.U32 R14, RZ, RZ, R16 ;  /* 0x000000ffff0e7224 */ /* 0x000fe200078e0010 */
[----:B------:R-:W-:Y:S02]  /*9240*/  @!P0 MOV R14, R26 ;  /* 0x0000001a000e8202 */ /* 0x000fe40000000f00 */
[----:B------:R-:W-:-:S13]  /*9250*/  ISETP.GE.U32.AND P1, PT, R15, 0x3ff6a09f, PT ;  /* 0x3ff6a09f0f00780c */ /* 0x000fda0003f26070 */
[----:B------:R-:W-:-:S04]  /*9260*/  @P1 VIADD R17, R15, 0xfff00000 ;  /* 0xfff000000f111836 */ /* 0x000fc80000000000 */
[----:B------:R-:W-:-:S06]  /*9270*/  @P1 IMAD.MOV.U32 R15, RZ, RZ, R17 ;  /* 0x000000ffff0f1224 */ /* 0x000fcc00078e0011 */
[C---:B------:R-:W-:Y:S02]  /*9280*/  DADD R16, R14.reuse, 1 ;  /* 0x3ff000000e107429 */ /* 0x040fe40000000000 */
[----:B------:R-:W-:-:S04]  /*9290*/  DADD R14, R14, -1 ;  /* 0xbff000000e0e7429 */ /* 0x000fc80000000000 */
[----:B------:R-:W0:Y:S02]  /*92a0*/  MUFU.RCP64H R19, R17 ;  /* 0x0000001100137308 */ /* 0x000e240000001800 */
[----:B0-----:R-:W-:Y:S01]  /*92b0*/  DFMA R20, -R16, R18, 1 ;  /* 0x3ff000001014742b */ /* 0x001fe20000000112 */
[----:B------:R-:W-:Y:S02]  /*92c0*/  IMAD.MOV.U32 R16, RZ, RZ, 0x41ad3b5a ;  /* 0x41ad3b5aff107424 */ /* 0x000fe400078e00ff */
[----:B------:R-:W-:-:S05]  /*92d0*/  IMAD.MOV.U32 R17, RZ, RZ, 0x3ed0f5d2 ;  /* 0x3ed0f5d2ff117424 */ /* 0x000fca00078e00ff */
[----:B------:R-:W-:-:S08]  /*92e0*/  DFMA R20, R20, R20, R20 ;  /* 0x000000141414722b */ /* 0x000fd00000000014 */
[----:B------:R-:W-:-:S08]  /*92f0*/  DFMA R20, R18, R20, R18 ;  /* 0x000000141214722b */ /* 0x000fd00000000012 */
[----:B------:R-:W-:-:S08]  /*9300*/  DMUL R18, R14, R20 ;  /* 0x000000140e127228 */ /* 0x000fd00000000000 */
[----:B------:R-:W-:-:S08]  /*9310*/  DFMA R18, R14, R20, R18 ;  /* 0x000000140e12722b */ /* 0x000fd00000000012 */
[----:B------:R-:W-:-:S08]  /*9320*/  DADD R22, R14, -R18 ;  /* 0x000000000e167229 */ /* 0x000fd00000000812 */
[----:B------:R-:W-:-:S08]  /*9330*/  DADD R22, R22, R22 ;  /* 0x0000000016167229 */ /* 0x000fd00000000016 */
[-C--:B------:R-:W-:Y:S02]  /*9340*/  DFMA R22, R14, -R18.reuse, R22 ;  /* 0x800000120e16722b */ /* 0x080fe40000000016 */
[----:B------:R-:W-:-:S06]  /*9350*/  DMUL R14, R18, R18 ;  /* 0x00000012120e7228 */ /* 0x000fcc0000000000 */
[----:B------:R-:W-:Y:S02]  /*9360*/  DMUL R22, R20, R22 ;  /* 0x0000001614167228 */ /* 0x000fe40000000000 */
[----:B------:R-:W-:Y:S01]  /*9370*/  DFMA R16, R14, UR12, R16 ;  /* 0x0000000c0e107c2b */ /* 0x000fe20008000010 */
[----:B------:R-:W-:Y:S01]  /*9380*/  UMOV UR12, 0x75488a3f ;  /* 0x75488a3f000c7882 */ /* 0x000fe20000000000 */
[----:B------:R-:W-:-:S06]  /*9390*/  UMOV UR13, 0x3ef3b20a ;  /* 0x3ef3b20a000d7882 */ /* 0x000fcc0000000000 */
[----:B------:R-:W-:Y:S01]  /*93a0*/  DFMA R16, R14, R16, UR12 ;  /* 0x0000000c0e107e2b */ /* 0x000fe20008000010 */
[----:B------:R-:W-:Y:S01]  /*93b0*/  UMOV UR12, 0xe4faecd5 ;  /* 0xe4faecd5000c7882 */ /* 0x000fe20000000000 */
[----:B------:R-:W-:Y:S01]  /*93c0*/  UMOV UR13, 0x3f1745cd ;  /* 0x3f1745cd000d7882 */ /* 0x000fe20000000000 */
[----:B------:R-:W-:Y:S01]  /*93d0*/  IADD3 R27, PT, PT, R23, 0x100000, RZ ;  /* 0x00100000171b7810 */ /* 0x000fe20007ffe0ff */
[----:B------:R-:W-:-:S04]  /*93e0*/  IMAD.MOV.U32 R26, RZ, RZ, R22 ;  /* 0x000000ffff1a7224 */ /* 0x000fc800078e0016 */
[----:B------:R-:W-:Y:S01]  /*93f0*/  DFMA R16, R14, R16, UR12 ;  /* 0x0000000c0e107e2b */ /* 0x000fe20008000010 */
[----:B------:R-:W-:Y:S01]  /*9400*/  UMOV UR12, 0x258a578b ;  /* 0x258a578b000c7882 */ /* 0x000fe20000000000 */
[----:B------:R-:W-:-:S06]  /*9410*/  UMOV UR13, 0x3f3c71c7 ;  /* 0x3f3c71c7000d7882 */ /* 0x000fcc0000000000 */
        /* <DEDUP_REMOVED lines=9> */
[----:B------:R-:W-:-:S08]  /*94b0*/  DFMA R20, R14, R16, UR12 ;  /* 0x0000000c0e147e2b */ /* 0x000fd00008000010 */
[----:B------:R-:W-:Y:S01]  /*94c0*/  DADD R24, -R20, UR12 ;  /* 0x0000000c14187e29 */ /* 0x000fe20008000100 */
[----:B------:R-:W-:Y:S01]  /*94d0*/  UMOV UR12, 0xb9e7b0 ;  /* 0x00b9e7b0000c7882 */ /* 0x000fe20000000000 */
[----:B------:R-:W-:-:S06]  /*94e0*/  UMOV UR13, 0x3c46a4cb ;  /* 0x3c46a4cb000d7882 */ /* 0x000fcc0000000000 */
[----:B------:R-:W-:Y:S02]  /*94f0*/  DFMA R24, R14, R16, R24 ;  /* 0x000000100e18722b */ /* 0x000fe40000000018 */
[----:B------:R-:W-:-:S06]  /*9500*/  DMUL R14, R18, R18 ;  /* 0x00000012120e7228 */ /* 0x000fcc0000000000 */
[----:B------:R-:W-:Y:S01]  /*9510*/  DADD R24, R24, -UR12 ;  /* 0x8000000c18187e29 */ /* 0x000fe20008000000 */
[----:B------:R-:W-:Y:S01]  /*9520*/  UMOV UR12, 0x80000000 ;  /* 0x80000000000c7882 */ /* 0x000fe20000000000 */
[----:B------:R-:W-:Y:S01]  /*9530*/  DFMA R16, R18, R18, -R14 ;  /* 0x000000121210722b */ /* 0x000fe2000000080e */
[----:B------:R-:W-:-:S07]  /*9540*/  UMOV UR13, 0x43300000 ;  /* 0x43300000000d7882 */ /* 0x000fce0000000000 */
[C---:B------:R-:W-:Y:S02]  /*9550*/  DFMA R16, R18.reuse, R26, R16 ;  /* 0x0000001a1210722b */ /* 0x040fe40000000010 */
[----:B------:R-:W-:-:S08]  /*9560*/  DMUL R26, R18, R14 ;  /* 0x0000000e121a7228 */ /* 0x000fd00000000000 */
[----:B------:R-:W-:-:S08]  /*9570*/  DFMA R28, R18, R14, -R26 ;  /* 0x0000000e121c722b */ /* 0x000fd0000000081a */
[----:B------:R-:W-:Y:S02]  /*9580*/  DFMA R28, R22, R14, R28 ;  /* 0x0000000e161c722b */ /* 0x000fe4000000001c */
[----:B------:R-:W-:-:S06]  /*9590*/  DADD R14, R20, R24 ;  /* 0x00000000140e7229 */ /* 0x000fcc0000000018 */
[----:B------:R-:W-:Y:S02]  /*95a0*/  DFMA R16, R18, R16, R28 ;  /* 0x000000101210722b */ /* 0x000fe4000000001c */
[----:B------:R-:W-:-:S08]  /*95b0*/  DADD R20, R20, -R14 ;  /* 0x0000000014147229 */ /* 0x000fd0000000080e */
[----:B------:R-:W-:Y:S02]  /*95c0*/  DADD R20, R24, R20 ;  /* 0x0000000018147229 */ /* 0x000fe40000000014 */
[----:B------:R-:W-:-:S08]  /*95d0*/  DMUL R24, R14, R26 ;  /* 0x0000001a0e187228 */ /* 0x000fd00000000000 */
[----:B------:R-:W-:-:S08]  /*95e0*/  DFMA R28, R14, R26, -R24 ;  /* 0x0000001a0e1c722b */ /* 0x000fd00000000818 */
[----:B------:R-:W-:-:S08]  /*95f0*/  DFMA R16, R14, R16, R28 ;  /* 0x000000100e10722b */ /* 0x000fd0000000001c */
[----:B------:R-:W-:-:S08]  /*9600*/  DFMA R16, R20, R26, R16 ;  /* 0x0000001a1410722b */ /* 0x000fd00000000010 */
[----:B------:R-:W-:-:S08]  /*9610*/  DADD R14, R24, R16 ;  /* 0x00000000180e7229 */ /* 0x000fd00000000010 */
[--C-:B------:R-:W-:Y:S02]  /*9620*/  DADD R20, R18, R14.reuse ;  /* 0x0000000012147229 */ /* 0x100fe4000000000e */
[----:B------:R-:W-:-:S06]  /*9630*/  DADD R24, R24, -R14 ;  /* 0x0000000018187229 */ /* 0x000fcc000000080e */
[----:B------:R-:W-:Y:S02]  /*9640*/  DADD R18, R18, -R20 ;  /* 0x0000000012127229 */ /* 0x000fe40000000814 */
[----:B------:R-:W-:-:S06]  /*9650*/  DADD R24, R16, R24 ;  /* 0x0000000010187229 */ /* 0x000fcc0000000018 */
[----:B------:R-:W-:Y:S01]  /*9660*/  DADD R18, R14, R18 ;  /* 0x000000000e127229 */ /* 0x000fe20000000012 */
[C---:B------:R-:W-:Y:S01]  /*9670*/  VIADD R14, R30.reuse, 0xfffffc01 ;  /* 0xfffffc011e0e7836 */ /* 0x040fe20000000000 */
[----:B------:R-:W-:Y:S01]  /*9680*/  @P1 IADD3 R14, PT, PT, R30, -0x3fe, RZ ;  /* 0xfffffc021e0e1810 */ /* 0x000fe20007ffe0ff */
[----:B------:R-:W-:-:S03]  /*9690*/  IMAD.MOV.U32 R15, RZ, RZ, 0x43300000 ;  /* 0x43300000ff0f7424 */ /* 0x000fc600078e00ff */
[----:B------:R-:W-:Y:S02]  /*96a0*/  LOP3.LUT R14, R14, 0x80000000, RZ, 0x3c, !PT ;  /* 0x800000000e0e7812 */ /* 0x000fe400078e3cff */
[----:B------:R-:W-:-:S04]  /*96b0*/  DADD R18, R24, R18 ;  /* 0x0000000018127229 */ /* 0x000fc80000000012 */
[----:B------:R-:W-:Y:S01]  /*96c0*/  DADD R16, R14, -UR12 ;  /* 0x8000000c0e107e29 */ /* 0x000fe20008000000 */
[----:B------:R-:W-:Y:S01]  /*96d0*/  UMOV UR12, 0xfefa39ef ;  /* 0xfefa39ef000c7882 */ /* 0x000fe20000000000 */
[----:B------:R-:W-:Y:S02]  /*96e0*/  UMOV UR13, 0x3fe62e42 ;  /* 0x3fe62e42000d7882 */ /* 0x000fe40000000000 */
[----:B------:R-:W-:-:S08]  /*96f0*/  DADD R18, R22, R18 ;  /* 0x0000000016127229 */ /* 0x000fd00000000012 */
[----:B------:R-:W-:-:S08]  /*9700*/  DADD R14, R20, R18 ;  /* 0x00000000140e7229 */ /* 0x000fd00000000012 */
[--C-:B------:R-:W-:Y:S02]  /*9710*/  DFMA R22, R16, UR12, R14.reuse ;  /* 0x0000000c10167c2b */ /* 0x100fe4000800000e */
[----:B------:R-:W-:-:S06]  /*9720*/  DADD R20, R20, -R14 ;  /* 0x0000000014147229 */ /* 0x000fcc000000080e */
[----:B------:R-:W-:Y:S02]  /*9730*/  DFMA R24, R16, -UR12, R22 ;  /* 0x8000000c10187c2b */ /* 0x000fe40008000016 */
[----:B------:R-:W-:Y:S01]  /*9740*/  DADD R20, R18, R20 ;  /* 0x0000000012147229 */ /* 0x000fe20000000014 */
[----:B------:R-:W-:Y:S01]  /*9750*/  IMAD.MOV.U32 R18, RZ, RZ, 0x652b82fe ;  /* 0x652b82feff127424 */ /* 0x000fe200078e00ff */
[----:B------:R-:W-:-:S04]  /*9760*/  MOV R19, 0x3ff71547 ;  /* 0x3ff7154700137802 */ /* 0x000fc80000000f00 */
[----:B------:R-:W-:-:S08]  /*9770*/  DADD R24, -R14, R24 ;  /* 0x000000000e187229 */ /* 0x000fd00000000118 */
[----:B------:R-:W-:-:S08]  /*9780*/  DADD R20, R20, -R24 ;  /* 0x0000000014147229 */ /* 0x000fd00000000818 */
[----:B------:R-:W-:-:S08]  /*9790*/  DFMA R20, R16, UR14, R20 ;  /* 0x0000000e10147c2b */ /* 0x000fd00008000014 */
[----:B------:R-:W-:-:S08]  /*97a0*/  DADD R14, R22, R20 ;  /* 0x00000000160e7229 */ /* 0x000fd00000000014 */
[----:B------:R-:W-:Y:S02]  /*97b0*/  DADD R22, R22, -R14 ;  /* 0x0000000016167229 */ /* 0x000fe4000000080e */
[----:B------:R-:W-:-:S06]  /*97c0*/  DMUL R16, R14, 2 ;  /* 0x400000000e107828 */ /* 0x000fcc0000000000 */
[----:B------:R-:W-:Y:S02]  /*97d0*/  DADD R22, R20, R22 ;  /* 0x0000000014167229 */ /* 0x000fe40000000016 */
[----:B------:R-:W-:-:S08]  /*97e0*/  DFMA R14, R14, 2, -R16 ;  /* 0x400000000e0e782b */ /* 0x000fd00000000810 */
[----:B------:R-:W-:-:S08]  /*97f0*/  DFMA R14, R22, 2, R14 ;  /* 0x40000000160e782b */ /* 0x000fd0000000000e */
[----:B------:R-:W-:-:S08]  /*9800*/  DADD R22, R16, R14 ;  /* 0x0000000010167229 */ /* 0x000fd0000000000e */
[----:B------:R-:W-:Y:S02]  /*9810*/  DFMA R24, R22, R18, 6.75539944105574400000e+15 ;  /* 0x433800001618742b */ /* 0x000fe40000000012 */
[----:B------:R-:W-:Y:S01]  /*9820*/  FSETP.GEU.AND P0, PT, |R23|, 4.1917929649353027344, PT ;  /* 0x4086232b1700780b */ /* 0x000fe20003f0e200 */
[----:B------:R-:W-:-:S05]  /*9830*/  DADD R16, R16, -R22 ;  /* 0x0000000010107229 */ /* 0x000fca0000000816 */
[----:B------:R-:W-:-:S08]  /*9840*/  DADD R18, R24, -6.75539944105574400000e+15 ;  /* 0xc338000018127429 */ /* 0x000fd00000000000 */
[----:B------:R-:W-:Y:S01]  /*9850*/  DFMA R20, R18, -UR12, R22 ;  /* 0x8000000c12147c2b */ /* 0x000fe20008000016 */
[----:B------:R-:W-:Y:S01]  /*9860*/  UMOV UR12, 0x3b39803f ;  /* 0x3b39803f000c7882 */ /* 0x000fe20000000000 */
[----:B------:R-:W-:-:S06]  /*9870*/  UMOV UR13, 0x3c7abc9e ;  /* 0x3c7abc9e000d7882 */ /* 0x000fcc0000000000 */
[----:B------:R-:W-:Y:S01]  /*9880*/  DFMA R20, R18, -UR12, R20 ;  /* 0x8000000c12147c2b */ /* 0x000fe20008000014 */
[----:B------:R-:W-:Y:S01]  /*9890*/  UMOV UR12, 0x69ce2bdf ;  /* 0x69ce2bdf000c7882 */ /* 0x000fe20000000000 */
[----:B------:R-:W-:Y:S01]  /*98a0*/  IMAD.MOV.U32 R18, RZ, RZ, -0x35dec16 ;  /* 0xfca213eaff127424 */ /* 0x000fe200078e00ff */
[----:B------:R-:W-:Y:S01]  /*98b0*/  UMOV UR13, 0x3e5ade15 ;  /* 0x3e5ade15000d7882 */ /* 0x000fe20000000000 */
[----:B------:R-:W-:-:S06]  /*98c0*/  IMAD.MOV.U32 R19, RZ, RZ, 0x3e928af3 ;  /* 0x3e928af3ff137424 */ /* 0x000fcc00078e00ff */
[----:B------:R-:W-:Y:S01]  /*98d0*/  DFMA R18, R20, UR12, R18 ;  /* 0x0000000c14127c2b */ /* 0x000fe20008000012 */
        /* <DEDUP_REMOVED lines=24> */
[----:B------:R-:W-:-:S08]  /*9a60*/  DFMA R18, R20, R18, 1 ;  /* 0x3ff000001412742b */ /* 0x000fd00000000012 */
[----:B------:R-:W-:Y:S02]  /*9a70*/  DFMA R20, R20, R18, 1 ;  /* 0x3ff000001414742b */ /* 0x000fe40000000012 */
[----:B------:R-:W-:-:S08]  /*9a80*/  DADD R18, R14, R16 ;  /* 0x000000000e127229 */ /* 0x000fd00000000010 */
[----:B------:R-:W-:Y:S01]  /*9a90*/  LEA R15, R24, R21, 0x14 ;  /* 0x00000015180f7211 */ /* 0x000fe200078ea0ff */
[----:B------:R-:W-:Y:S01]  /*9aa0*/  IMAD.MOV.U32 R14, RZ, RZ, R20 ;  /* 0x000000ffff0e7224 */ /* 0x000fe200078e0014 */
[----:B------:R-:W-:Y:S06]  /*9ab0*/  @!P0 BRA `(.L_x_128) ;  /* 0x0000000000388947 */ /* 0x000fec0003800000 */
[----:B------:R-:W-:Y:S01]  /*9ac0*/  FSETP.GEU.AND P1, PT, |R23|, 4.2275390625, PT ;  /* 0x408748001700780b */ /* 0x000fe20003f2e200 */
[C---:B------:R-:W-:Y:S02]  /*9ad0*/  DADD R14, R22.reuse, +INF ;  /* 0x7ff00000160e7429 */ /* 0x040fe40000000000 */
[----:B------:R-:W-:-:S08]  /*9ae0*/  DSETP.GEU.AND P0, PT, R22, RZ, PT ;  /* 0x000000ff1600722a */ /* 0x000fd00003f0e000 */
[----:B------:R-:W-:Y:S02]  /*9af0*/  FSEL R14, R14, RZ, P0 ;  /* 0x000000ff0e0e7208 */ /* 0x000fe40000000000 */
[----:B------:R-:W-:Y:S01]  /*9b00*/  FSEL R15, R15, RZ, P0 ;  /* 0x000000ff0f0f7208 */ /* 0x000fe20000000000 */
[----:B------:R-:W-:Y:S06]  /*9b10*/  @P1 BRA `(.L_x_128) ;  /* 0x0000000000201947 */ /* 0x000fec0003800000 */
[----:B------:R-:W-:-:S04]  /*9b20*/  LEA.HI R14, R24, R24, RZ, 0x1 ;  /* 0x00000018180e7211 */ /* 0x000fc800078f08ff */
[----:B------:R-:W-:Y:S01]  /*9b30*/  SHF.R.S32.HI R15, RZ, 0x1, R14 ;  /* 0x00000001ff0f7819 */ /* 0x000fe2000001140e */
[----:B------:R-:W-:-:S04]  /*9b40*/  IMAD.MOV.U32 R14, RZ, RZ, R20 ;  /* 0x000000ffff0e7224 */ /* 0x000fc800078e0014 */
[----:B------:R-:W-:Y:S01]  /*9b50*/  IMAD.IADD R16, R24, 0x1, -R15 ;  /* 0x0000000118107824 */ /* 0x000fe200078e0a0f */
[----:B------:R-:W-:-:S04]  /*9b60*/  LEA R15, R15, R21, 0x14 ;  /* 0x000000150f0f7211 */ /* 0x000fc800078ea0ff */
[----:B------:R-:W-:Y:S01]  /*9b70*/  LEA R17, R16, 0x3ff00000, 0x14 ;  /* 0x3ff0000010117811 */ /* 0x000fe200078ea0ff */
[----:B------:R-:W-:-:S06]  /*9b80*/  IMAD.MOV.U32 R16, RZ, RZ, RZ ;  /* 0x000000ffff107224 */ /* 0x000fcc00078e00ff */
[----:B------:R-:W-:-:S11]  /*9b90*/  DMUL R14, R14, R16 ;  /* 0x000000100e0e7228 */ /* 0x000fd60000000000 */
.L_x_128:
[----:B------:R-:W-:Y:S02]  /*9ba0*/  DFMA R16, R18, R14, R14 ;  /* 0x0000000e1210722b */ /* 0x000fe4000000000e */
[----:B------:R-:W-:-:S08]  /*9bb0*/  DSETP.NEU.AND P0, PT, |R14|, +INF , PT ;  /* 0x7ff000000e00742a */ /* 0x000fd00003f0d200 */
[----:B------:R-:W-:Y:S02]  /*9bc0*/  FSEL R16, R14, R16, !P0 ;  /* 0x000000100e107208 */ /* 0x000fe40004000000 */
[----:B------:R-:W-:Y:S01]  /*9bd0*/  FSEL R17, R15, R17, !P0 ;  /* 0x000000110f117208 */ /* 0x000fe20004000000 */
[----:B------:R-:W-:Y:S01]  /*9be0*/  IMAD.MOV.U32 R15, RZ, RZ, 0x0 ;  /* 0x00000000ff0f7424 */ /* 0x000fe200078e00ff */
[----:B------:R-:W-:-:S04]  /*9bf0*/  MOV R14, R0 ;  /* 0x00000000000e7202 */ /* 0x000fc80000000f00 */
[----:B------:R-:W-:Y:S05]  /*9c00*/  RET.REL.NODEC R14 `(_Z13kmeans_kernelP6VectorS0_S0_PiiiiS1_) ;  /* 0xffffff600efc7950 */ /* 0x000fea0003c3ffff */
.L_x_129:
[----:B------:R-:W-:-:S00]  /*9c10*/  BRA `(.L_x_129) ;  /* 0xfffffffc00fc7947 */ /* 0x000fc0000383ffff */
[----:B------:R-:W-:-:S00]  /*9c20*/  NOP ;  /* 0x0000000000007918 */ /* 0x000fc00000000000 */
        /* <DEDUP_REMOVED lines=13> */
.L_x_132:


//--------------------- .nv.global.init           --------------------------
	.section	.nv.global.init,"aw",@progbits
.nv.global.init:
	.type		$str$1,@object
	.size		$str$1,($str - $str$1)
$str$1:
        /*0000*/ 	.byte	0x43, 0x6c, 0x75, 0x73, 0x74, 0x65, 0x72, 0x20, 0x25, 0x64, 0x20, 0x63, 0x65, 0x6e, 0x74, 0x65
        /*0010*/ 	.byte	0x72, 0x3a, 0x20, 0x78, 0x3d, 0x25, 0x66, 0x2c, 0x20, 0x79, 0x3d, 0x25, 0x66, 0x0a, 0x00
	.type		$str,@object
	.size		$str,(.L_1 - $str)
$str:
        /*001f*/ 	.byte	0x43, 0x6f, 0x6e, 0x76, 0x65, 0x72, 0x67, 0x65, 0x64, 0x20, 0x69, 0x6e, 0x20, 0x25, 0x64, 0x20
        /*002f*/ 	.byte	0x69, 0x74, 0x65, 0x72, 0x61, 0x74, 0x69, 0x6f, 0x6e, 0x73, 0x20, 0x28, 0x6d, 0x61, 0x78, 0x3d
        /*003f*/ 	.byte	0x25, 0x64, 0x29, 0x0a, 0x00
.L_1:


//--------------------- .nv.shared.reserved.0     --------------------------
	.section	.nv.shared.reserved.0,"aw",@nobits
	.weak		__nv_reservedSMEM_offset_0_alias
	.size		__nv_reservedSMEM_offset_0_alias, 0, 64
	.other		__nv_reservedSMEM_offset_0_alias,@"STO_CUDA_RESERVED_SHARED STV_DEFAULT"
__nv_reservedSMEM_offset_0_alias:
	.zero		0
	.zero		64


//--------------------- .nv.global                --------------------------
	.section	.nv.global,"aw",@nobits
	.align	4
.nv.global:
	.type		itr,@object
	.size		itr,(.L_0 - itr)
itr:
	.zero		4
.L_0:


//--------------------- .nv.constant0._Z13kmeans_kernelP6VectorS0_S0_PiiiiS1_ --------------------------
	.section	.nv.constant0._Z13kmeans_kernelP6VectorS0_S0_PiiiiS1_,"a",@progbits
	.sectionflags	@""
	.align	4
.nv.constant0._Z13kmeans_kernelP6VectorS0_S0_PiiiiS1_:
	.zero		952


//--------------------- SYMBOLS --------------------------

	.type		.nv.reservedSmem.offset0,@object
	.size		.nv.reservedSmem.offset0,0x4
	.type		vprintf,@function
